//
// Generated by NVIDIA NVVM Compiler
//
// Compiler Build ID: CL-36424714
// Cuda compilation tools, release 13.0, V13.0.88
// Based on NVVM 20.0.0
//

.version 9.0
.target sm_100
.address_size 64

	// .globl	_Z4funcPiyyyS_S_ii

.visible .entry _Z4funcPiyyyS_S_ii(
	.param .u64 .ptr .align 1 _Z4funcPiyyyS_S_ii_param_0,
	.param .u64 _Z4funcPiyyyS_S_ii_param_1,
	.param .u64 _Z4funcPiyyyS_S_ii_param_2,
	.param .u64 _Z4funcPiyyyS_S_ii_param_3,
	.param .u64 .ptr .align 1 _Z4funcPiyyyS_S_ii_param_4,
	.param .u64 .ptr .align 1 _Z4funcPiyyyS_S_ii_param_5,
	.param .u32 _Z4funcPiyyyS_S_ii_param_6,
	.param .u32 _Z4funcPiyyyS_S_ii_param_7
)
{
	.local .align 16 .b8 	__local_depot0[1024];
	.reg .b64 	%SP;
	.reg .b64 	%SPL;
	.reg .pred 	%p<110>;
	.reg .b32 	%r<876>;
	.reg .b64 	%rd<298>;

	mov.u64 	%SPL, __local_depot0;
	ld.param.u64 	%rd93, [_Z4funcPiyyyS_S_ii_param_0];
	ld.param.u64 	%rd90, [_Z4funcPiyyyS_S_ii_param_2];
	ld.param.u64 	%rd91, [_Z4funcPiyyyS_S_ii_param_3];
	ld.param.u64 	%rd94, [_Z4funcPiyyyS_S_ii_param_5];
	ld.param.u32 	%r166, [_Z4funcPiyyyS_S_ii_param_6];
	ld.param.u32 	%r167, [_Z4funcPiyyyS_S_ii_param_7];
	cvta.to.global.u64 	%rd1, %rd93;
	cvta.to.global.u64 	%rd2, %rd94;
	add.u64 	%rd3, %SPL, 0;
	add.u64 	%rd4, %SPL, 512;
	mov.u32 	%r168, %ctaid.x;
	mov.u32 	%r169, %ntid.x;
	mov.u32 	%r170, %tid.x;
	mad.lo.s32 	%r171, %r168, %r169, %r170;
	cvt.u64.u32 	%rd5, %r171;
	mad.lo.s64 	%rd6, %rd90, %rd5, %rd90;
	setp.le.u64 	%p1, %rd91, %rd5;
	@%p1 bra 	$L__BB0_2;
	add.s64 	%rd282, %rd6, %rd5;
	bra.uni 	$L__BB0_3;
$L__BB0_2:
	add.s64 	%rd97, %rd6, %rd91;
	add.s64 	%rd282, %rd97, -1;
$L__BB0_3:
	min.u64 	%rd98, %rd91, %rd5;
	mad.lo.s64 	%rd10, %rd90, %rd5, %rd98;
	setp.lt.s32 	%p2, %r166, 1;
	@%p2 bra 	$L__BB0_16;
	mul.lo.s32 	%r1, %r167, %r166;
	add.s32 	%r173, %r166, -1;
	and.b32  	%r2, %r166, 15;
	setp.lt.u32 	%p3, %r173, 15;
	mov.b32 	%r806, 0;
	@%p3 bra 	$L__BB0_7;
	and.b32  	%r806, %r166, 2147483632;
	mov.b32 	%r816, 0;
$L__BB0_6:
	.pragma "nounroll";
	add.s32 	%r175, %r816, %r1;
	mul.wide.s32 	%rd99, %r175, 4;
	add.s64 	%rd100, %rd1, %rd99;
	ld.global.u32 	%r176, [%rd100];
	mul.wide.u32 	%rd101, %r816, 4;
	add.s64 	%rd102, %rd3, %rd101;
	ld.global.u32 	%r177, [%rd100+4];
	ld.global.u32 	%r178, [%rd100+8];
	ld.global.u32 	%r179, [%rd100+12];
	st.local.v4.u32 	[%rd102], {%r176, %r177, %r178, %r179};
	ld.global.u32 	%r180, [%rd100+16];
	ld.global.u32 	%r181, [%rd100+20];
	ld.global.u32 	%r182, [%rd100+24];
	ld.global.u32 	%r183, [%rd100+28];
	st.local.v4.u32 	[%rd102+16], {%r180, %r181, %r182, %r183};
	ld.global.u32 	%r184, [%rd100+32];
	ld.global.u32 	%r185, [%rd100+36];
	ld.global.u32 	%r186, [%rd100+40];
	ld.global.u32 	%r187, [%rd100+44];
	st.local.v4.u32 	[%rd102+32], {%r184, %r185, %r186, %r187};
	ld.global.u32 	%r188, [%rd100+48];
	ld.global.u32 	%r189, [%rd100+52];
	ld.global.u32 	%r190, [%rd100+56];
	ld.global.u32 	%r191, [%rd100+60];
	st.local.v4.u32 	[%rd102+48], {%r188, %r189, %r190, %r191};
	add.s32 	%r816, %r816, 16;
	setp.eq.s32 	%p4, %r816, %r806;
	@%p4 bra 	$L__BB0_7;
	bra.uni 	$L__BB0_6;
$L__BB0_7:
	setp.eq.s32 	%p5, %r2, 0;
	@%p5 bra 	$L__BB0_16;
	and.b32  	%r5, %r166, 7;
	setp.lt.u32 	%p6, %r2, 8;
	@%p6 bra 	$L__BB0_10;
	add.s32 	%r192, %r806, %r1;
	mul.wide.s32 	%rd103, %r192, 4;
	add.s64 	%rd104, %rd1, %rd103;
	ld.global.u32 	%r193, [%rd104];
	mul.wide.u32 	%rd105, %r806, 4;
	add.s64 	%rd106, %rd3, %rd105;
	st.local.u32 	[%rd106], %r193;
	ld.global.u32 	%r194, [%rd104+4];
	st.local.u32 	[%rd106+4], %r194;
	ld.global.u32 	%r195, [%rd104+8];
	st.local.u32 	[%rd106+8], %r195;
	ld.global.u32 	%r196, [%rd104+12];
	st.local.u32 	[%rd106+12], %r196;
	ld.global.u32 	%r197, [%rd104+16];
	st.local.u32 	[%rd106+16], %r197;
	ld.global.u32 	%r198, [%rd104+20];
	st.local.u32 	[%rd106+20], %r198;
	ld.global.u32 	%r199, [%rd104+24];
	st.local.u32 	[%rd106+24], %r199;
	ld.global.u32 	%r200, [%rd104+28];
	st.local.u32 	[%rd106+28], %r200;
	add.s32 	%r806, %r806, 8;
$L__BB0_10:
	setp.eq.s32 	%p7, %r5, 0;
	@%p7 bra 	$L__BB0_16;
	and.b32  	%r8, %r166, 3;
	setp.lt.u32 	%p8, %r5, 4;
	@%p8 bra 	$L__BB0_13;
	add.s32 	%r201, %r806, %r1;
	mul.wide.s32 	%rd107, %r201, 4;
	add.s64 	%rd108, %rd1, %rd107;
	ld.global.u32 	%r202, [%rd108];
	mul.wide.u32 	%rd109, %r806, 4;
	add.s64 	%rd110, %rd3, %rd109;
	st.local.u32 	[%rd110], %r202;
	ld.global.u32 	%r203, [%rd108+4];
	st.local.u32 	[%rd110+4], %r203;
	ld.global.u32 	%r204, [%rd108+8];
	st.local.u32 	[%rd110+8], %r204;
	ld.global.u32 	%r205, [%rd108+12];
	st.local.u32 	[%rd110+12], %r205;
	add.s32 	%r806, %r806, 4;
$L__BB0_13:
	setp.eq.s32 	%p9, %r8, 0;
	@%p9 bra 	$L__BB0_16;
	mov.b32 	%r810, 0;
$L__BB0_15:
	.pragma "nounroll";
	add.s32 	%r207, %r806, %r1;
	mul.wide.s32 	%rd111, %r207, 4;
	add.s64 	%rd112, %rd1, %rd111;
	ld.global.u32 	%r208, [%rd112];
	mul.wide.u32 	%rd113, %r806, 4;
	add.s64 	%rd114, %rd3, %rd113;
	st.local.u32 	[%rd114], %r208;
	add.s32 	%r806, %r806, 1;
	add.s32 	%r810, %r810, 1;
	setp.ne.s32 	%p10, %r810, %r8;
	@%p10 bra 	$L__BB0_15;
$L__BB0_16:
	setp.lt.s32 	%p11, %r167, 1;
	@%p11 bra 	$L__BB0_54;
	setp.lt.s32 	%p12, %r166, 1;
	@%p12 bra 	$L__BB0_36;
	add.s32 	%r15, %r166, -1;
	and.b32  	%r16, %r166, 15;
	add.s32 	%r17, %r16, -1;
	and.b32  	%r18, %r166, 7;
	add.s32 	%r19, %r18, -1;
	and.b32  	%r20, %r166, 2147483632;
	and.b32  	%r21, %r166, 3;
	mov.u32 	%r811, %r167;
$L__BB0_19:
	mov.u32 	%r22, %r811;
	add.s32 	%r811, %r22, -1;
	mov.b32 	%r280, 1;
	shl.b32 	%r281, %r280, %r22;
	cvt.s64.s32 	%rd11, %r281;
	shr.u64 	%rd150, %rd11, 1;
	add.s64 	%rd12, %rd150, %rd10;
	or.b64  	%rd151, %rd12, %rd11;
	and.b64  	%rd152, %rd151, -4294967296;
	setp.ne.s64 	%p26, %rd152, 0;
	@%p26 bra 	$L__BB0_21;
	cvt.u32.u64 	%r282, %rd11;
	cvt.u32.u64 	%r283, %rd12;
	div.u32 	%r284, %r283, %r282;
	cvt.u64.u32 	%rd283, %r284;
	bra.uni 	$L__BB0_22;
$L__BB0_21:
	div.u64 	%rd283, %rd12, %rd11;
$L__BB0_22:
	setp.lt.u32 	%p27, %r15, 15;
	cvt.u32.u64 	%r286, %rd283;
	shl.b32 	%r287, %r286, 1;
	and.b32  	%r288, %r287, 2;
	add.s32 	%r24, %r288, -1;
	mul.wide.u32 	%rd153, %r811, 4;
	add.s64 	%rd154, %rd4, %rd153;
	st.local.u32 	[%rd154], %r24;
	mul.lo.s32 	%r25, %r811, %r166;
	mov.b32 	%r814, 0;
	@%p27 bra 	$L__BB0_25;
	mov.b32 	%r812, 0;
$L__BB0_24:
	.pragma "nounroll";
	add.s32 	%r290, %r812, %r25;
	mul.wide.s32 	%rd155, %r290, 4;
	add.s64 	%rd156, %rd1, %rd155;
	ld.global.u32 	%r291, [%rd156];
	mul.wide.u32 	%rd157, %r812, 4;
	add.s64 	%rd158, %rd3, %rd157;
	ld.local.v4.u32 	{%r292, %r293, %r294, %r295}, [%rd158];
	mad.lo.s32 	%r296, %r24, %r291, %r292;
	ld.global.u32 	%r297, [%rd156+4];
	mad.lo.s32 	%r298, %r24, %r297, %r293;
	ld.global.u32 	%r299, [%rd156+8];
	mad.lo.s32 	%r300, %r24, %r299, %r294;
	ld.global.u32 	%r301, [%rd156+12];
	mad.lo.s32 	%r302, %r24, %r301, %r295;
	st.local.v4.u32 	[%rd158], {%r296, %r298, %r300, %r302};
	ld.global.u32 	%r303, [%rd156+16];
	ld.local.v4.u32 	{%r304, %r305, %r306, %r307}, [%rd158+16];
	mad.lo.s32 	%r308, %r24, %r303, %r304;
	ld.global.u32 	%r309, [%rd156+20];
	mad.lo.s32 	%r310, %r24, %r309, %r305;
	ld.global.u32 	%r311, [%rd156+24];
	mad.lo.s32 	%r312, %r24, %r311, %r306;
	ld.global.u32 	%r313, [%rd156+28];
	mad.lo.s32 	%r314, %r24, %r313, %r307;
	st.local.v4.u32 	[%rd158+16], {%r308, %r310, %r312, %r314};
	ld.global.u32 	%r315, [%rd156+32];
	ld.local.v4.u32 	{%r316, %r317, %r318, %r319}, [%rd158+32];
	mad.lo.s32 	%r320, %r24, %r315, %r316;
	ld.global.u32 	%r321, [%rd156+36];
	mad.lo.s32 	%r322, %r24, %r321, %r317;
	ld.global.u32 	%r323, [%rd156+40];
	mad.lo.s32 	%r324, %r24, %r323, %r318;
	ld.global.u32 	%r325, [%rd156+44];
	mad.lo.s32 	%r326, %r24, %r325, %r319;
	st.local.v4.u32 	[%rd158+32], {%r320, %r322, %r324, %r326};
	ld.global.u32 	%r327, [%rd156+48];
	ld.local.v4.u32 	{%r328, %r329, %r330, %r331}, [%rd158+48];
	mad.lo.s32 	%r332, %r24, %r327, %r328;
	ld.global.u32 	%r333, [%rd156+52];
	mad.lo.s32 	%r334, %r24, %r333, %r329;
	ld.global.u32 	%r335, [%rd156+56];
	mad.lo.s32 	%r336, %r24, %r335, %r330;
	ld.global.u32 	%r337, [%rd156+60];
	mad.lo.s32 	%r338, %r24, %r337, %r331;
	st.local.v4.u32 	[%rd158+48], {%r332, %r334, %r336, %r338};
	add.s32 	%r812, %r812, 16;
	setp.ne.s32 	%p28, %r812, %r20;
	mov.u32 	%r814, %r20;
	@%p28 bra 	$L__BB0_24;
$L__BB0_25:
	setp.eq.s32 	%p29, %r16, 0;
	@%p29 bra 	$L__BB0_35;
	setp.lt.u32 	%p30, %r17, 7;
	@%p30 bra 	$L__BB0_28;
	add.s32 	%r339, %r814, %r25;
	mul.wide.s32 	%rd159, %r339, 4;
	add.s64 	%rd160, %rd1, %rd159;
	ld.global.u32 	%r340, [%rd160];
	mul.wide.u32 	%rd161, %r814, 4;
	add.s64 	%rd162, %rd3, %rd161;
	ld.local.u32 	%r341, [%rd162];
	mad.lo.s32 	%r342, %r24, %r340, %r341;
	st.local.u32 	[%rd162], %r342;
	ld.global.u32 	%r343, [%rd160+4];
	ld.local.u32 	%r344, [%rd162+4];
	mad.lo.s32 	%r345, %r24, %r343, %r344;
	st.local.u32 	[%rd162+4], %r345;
	ld.global.u32 	%r346, [%rd160+8];
	ld.local.u32 	%r347, [%rd162+8];
	mad.lo.s32 	%r348, %r24, %r346, %r347;
	st.local.u32 	[%rd162+8], %r348;
	ld.global.u32 	%r349, [%rd160+12];
	ld.local.u32 	%r350, [%rd162+12];
	mad.lo.s32 	%r351, %r24, %r349, %r350;
	st.local.u32 	[%rd162+12], %r351;
	ld.global.u32 	%r352, [%rd160+16];
	ld.local.u32 	%r353, [%rd162+16];
	mad.lo.s32 	%r354, %r24, %r352, %r353;
	st.local.u32 	[%rd162+16], %r354;
	ld.global.u32 	%r355, [%rd160+20];
	ld.local.u32 	%r356, [%rd162+20];
	mad.lo.s32 	%r357, %r24, %r355, %r356;
	st.local.u32 	[%rd162+20], %r357;
	ld.global.u32 	%r358, [%rd160+24];
	ld.local.u32 	%r359, [%rd162+24];
	mad.lo.s32 	%r360, %r24, %r358, %r359;
	st.local.u32 	[%rd162+24], %r360;
	ld.global.u32 	%r361, [%rd160+28];
	ld.local.u32 	%r362, [%rd162+28];
	mad.lo.s32 	%r363, %r24, %r361, %r362;
	st.local.u32 	[%rd162+28], %r363;
	add.s32 	%r814, %r814, 8;
$L__BB0_28:
	setp.eq.s32 	%p31, %r18, 0;
	@%p31 bra 	$L__BB0_35;
	setp.lt.u32 	%p32, %r19, 3;
	@%p32 bra 	$L__BB0_31;
	add.s32 	%r364, %r814, %r25;
	mul.wide.s32 	%rd163, %r364, 4;
	add.s64 	%rd164, %rd1, %rd163;
	ld.global.u32 	%r365, [%rd164];
	mul.wide.u32 	%rd165, %r814, 4;
	add.s64 	%rd166, %rd3, %rd165;
	ld.local.u32 	%r366, [%rd166];
	mad.lo.s32 	%r367, %r24, %r365, %r366;
	st.local.u32 	[%rd166], %r367;
	ld.global.u32 	%r368, [%rd164+4];
	ld.local.u32 	%r369, [%rd166+4];
	mad.lo.s32 	%r370, %r24, %r368, %r369;
	st.local.u32 	[%rd166+4], %r370;
	ld.global.u32 	%r371, [%rd164+8];
	ld.local.u32 	%r372, [%rd166+8];
	mad.lo.s32 	%r373, %r24, %r371, %r372;
	st.local.u32 	[%rd166+8], %r373;
	ld.global.u32 	%r374, [%rd164+12];
	ld.local.u32 	%r375, [%rd166+12];
	mad.lo.s32 	%r376, %r24, %r374, %r375;
	st.local.u32 	[%rd166+12], %r376;
	add.s32 	%r814, %r814, 4;
$L__BB0_31:
	setp.eq.s32 	%p33, %r21, 0;
	@%p33 bra 	$L__BB0_35;
	setp.eq.s32 	%p34, %r21, 1;
	add.s32 	%r377, %r814, %r25;
	mul.wide.s32 	%rd167, %r377, 4;
	add.s64 	%rd16, %rd1, %rd167;
	ld.global.u32 	%r378, [%rd16];
	mul.wide.u32 	%rd168, %r814, 4;
	add.s64 	%rd17, %rd3, %rd168;
	ld.local.u32 	%r379, [%rd17];
	mad.lo.s32 	%r380, %r24, %r378, %r379;
	st.local.u32 	[%rd17], %r380;
	@%p34 bra 	$L__BB0_35;
	setp.eq.s32 	%p35, %r21, 2;
	ld.global.u32 	%r381, [%rd16+4];
	ld.local.u32 	%r382, [%rd17+4];
	mad.lo.s32 	%r383, %r24, %r381, %r382;
	st.local.u32 	[%rd17+4], %r383;
	@%p35 bra 	$L__BB0_35;
	ld.global.u32 	%r384, [%rd16+8];
	ld.local.u32 	%r385, [%rd17+8];
	mad.lo.s32 	%r386, %r24, %r384, %r385;
	st.local.u32 	[%rd17+8], %r386;
$L__BB0_35:
	setp.gt.u32 	%p36, %r22, 1;
	@%p36 bra 	$L__BB0_19;
	bra.uni 	$L__BB0_54;
$L__BB0_36:
	add.s32 	%r209, %r167, -1;
	and.b32  	%r33, %r167, 3;
	setp.lt.u32 	%p13, %r209, 3;
	mov.u32 	%r819, %r167;
	@%p13 bra 	$L__BB0_40;
	and.b32  	%r34, %r167, 2147483644;
	mov.b32 	%r820, 0;
	mov.u32 	%r819, %r167;
$L__BB0_38:
	.pragma "nounroll";
	mov.b32 	%r211, 1;
	shl.b32 	%r212, %r211, %r819;
	cvt.s64.s32 	%rd33, %r212;
	shr.u64 	%rd115, %rd33, 1;
	add.s64 	%rd34, %rd115, %rd10;
	or.b64  	%rd116, %rd34, %rd33;
	and.b64  	%rd117, %rd116, -4294967296;
	setp.ne.s64 	%p14, %rd117, 0;
	@%p14 bra 	$L__BB0_70;
	cvt.u32.u64 	%r213, %rd33;
	cvt.u32.u64 	%r214, %rd34;
	div.u32 	%r215, %r214, %r213;
	cvt.u64.u32 	%rd287, %r215;
	bra.uni 	$L__BB0_71;
$L__BB0_40:
	setp.eq.s32 	%p19, %r33, 0;
	@%p19 bra 	$L__BB0_54;
	setp.eq.s32 	%p20, %r33, 1;
	@%p20 bra 	$L__BB0_49;
	mov.b32 	%r250, 1;
	shl.b32 	%r251, %r250, %r819;
	cvt.s64.s32 	%rd18, %r251;
	shr.u64 	%rd135, %rd18, 1;
	add.s64 	%rd19, %rd135, %rd10;
	or.b64  	%rd136, %rd19, %rd18;
	and.b64  	%rd137, %rd136, -4294967296;
	setp.ne.s64 	%p21, %rd137, 0;
	@%p21 bra 	$L__BB0_44;
	cvt.u32.u64 	%r252, %rd18;
	cvt.u32.u64 	%r253, %rd19;
	div.u32 	%r254, %r253, %r252;
	cvt.u64.u32 	%rd284, %r254;
	bra.uni 	$L__BB0_45;
$L__BB0_44:
	div.u64 	%rd284, %rd19, %rd18;
$L__BB0_45:
	add.s32 	%r255, %r819, -1;
	cvt.u32.u64 	%r256, %rd284;
	shl.b32 	%r257, %r256, 1;
	and.b32  	%r258, %r257, 2;
	add.s32 	%r259, %r258, -1;
	mul.wide.u32 	%rd138, %r255, 4;
	add.s64 	%rd139, %rd4, %rd138;
	st.local.u32 	[%rd139], %r259;
	add.s32 	%r819, %r819, -2;
	mov.b32 	%r260, 1;
	shl.b32 	%r261, %r260, %r255;
	cvt.s64.s32 	%rd23, %r261;
	shr.u64 	%rd140, %rd23, 1;
	add.s64 	%rd24, %rd140, %rd10;
	or.b64  	%rd141, %rd24, %rd23;
	and.b64  	%rd142, %rd141, -4294967296;
	setp.ne.s64 	%p22, %rd142, 0;
	@%p22 bra 	$L__BB0_47;
	cvt.u32.u64 	%r262, %rd23;
	cvt.u32.u64 	%r263, %rd24;
	div.u32 	%r264, %r263, %r262;
	cvt.u64.u32 	%rd285, %r264;
	bra.uni 	$L__BB0_48;
$L__BB0_47:
	div.u64 	%rd285, %rd24, %rd23;
$L__BB0_48:
	cvt.u32.u64 	%r265, %rd285;
	shl.b32 	%r266, %r265, 1;
	and.b32  	%r267, %r266, 2;
	add.s32 	%r268, %r267, -1;
	mul.wide.u32 	%rd143, %r819, 4;
	add.s64 	%rd144, %rd4, %rd143;
	st.local.u32 	[%rd144], %r268;
$L__BB0_49:
	and.b32  	%r269, %r167, 1;
	setp.eq.b32 	%p23, %r269, 1;
	not.pred 	%p24, %p23;
	@%p24 bra 	$L__BB0_54;
	mov.b32 	%r270, 1;
	shl.b32 	%r271, %r270, %r819;
	cvt.s64.s32 	%rd28, %r271;
	shr.u64 	%rd145, %rd28, 1;
	add.s64 	%rd29, %rd145, %rd10;
	or.b64  	%rd146, %rd29, %rd28;
	and.b64  	%rd147, %rd146, -4294967296;
	setp.ne.s64 	%p25, %rd147, 0;
	@%p25 bra 	$L__BB0_52;
	cvt.u32.u64 	%r272, %rd28;
	cvt.u32.u64 	%r273, %rd29;
	div.u32 	%r274, %r273, %r272;
	cvt.u64.u32 	%rd286, %r274;
	bra.uni 	$L__BB0_53;
$L__BB0_52:
	div.u64 	%rd286, %rd29, %rd28;
$L__BB0_53:
	cvt.u32.u64 	%r275, %rd286;
	shl.b32 	%r276, %r275, 1;
	and.b32  	%r277, %r276, 2;
	add.s32 	%r278, %r277, -1;
	add.s32 	%r279, %r819, -1;
	mul.wide.u32 	%rd148, %r279, 4;
	add.s64 	%rd149, %rd4, %rd148;
	st.local.u32 	[%rd149], %r278;
$L__BB0_54:
	setp.lt.s32 	%p37, %r166, 1;
	mov.b32 	%r849, 0;
	@%p37 bra 	$L__BB0_67;
	add.s32 	%r390, %r166, -1;
	and.b32  	%r40, %r166, 15;
	setp.lt.u32 	%p38, %r390, 15;
	mov.b32 	%r849, 0;
	mov.u32 	%r823, %r849;
	@%p38 bra 	$L__BB0_58;
	and.b32  	%r823, %r166, 2147483632;
	mov.b32 	%r849, 0;
	mov.u32 	%r835, %r849;
$L__BB0_57:
	.pragma "nounroll";
	mul.wide.u32 	%rd169, %r835, 4;
	add.s64 	%rd170, %rd3, %rd169;
	ld.local.v4.u32 	{%r392, %r393, %r394, %r395}, [%rd170];
	abs.s32 	%r396, %r392;
	add.s32 	%r397, %r396, %r849;
	abs.s32 	%r398, %r393;
	add.s32 	%r399, %r398, %r397;
	abs.s32 	%r400, %r394;
	add.s32 	%r401, %r400, %r399;
	abs.s32 	%r402, %r395;
	add.s32 	%r403, %r402, %r401;
	ld.local.v4.u32 	{%r404, %r405, %r406, %r407}, [%rd170+16];
	abs.s32 	%r408, %r404;
	add.s32 	%r409, %r408, %r403;
	abs.s32 	%r410, %r405;
	add.s32 	%r411, %r410, %r409;
	abs.s32 	%r412, %r406;
	add.s32 	%r413, %r412, %r411;
	abs.s32 	%r414, %r407;
	add.s32 	%r415, %r414, %r413;
	ld.local.v4.u32 	{%r416, %r417, %r418, %r419}, [%rd170+32];
	abs.s32 	%r420, %r416;
	add.s32 	%r421, %r420, %r415;
	abs.s32 	%r422, %r417;
	add.s32 	%r423, %r422, %r421;
	abs.s32 	%r424, %r418;
	add.s32 	%r425, %r424, %r423;
	abs.s32 	%r426, %r419;
	add.s32 	%r427, %r426, %r425;
	ld.local.v4.u32 	{%r428, %r429, %r430, %r431}, [%rd170+48];
	abs.s32 	%r432, %r428;
	add.s32 	%r433, %r432, %r427;
	abs.s32 	%r434, %r429;
	add.s32 	%r435, %r434, %r433;
	abs.s32 	%r436, %r430;
	add.s32 	%r437, %r436, %r435;
	abs.s32 	%r438, %r431;
	add.s32 	%r849, %r438, %r437;
	add.s32 	%r835, %r835, 16;
	setp.eq.s32 	%p39, %r835, %r823;
	@%p39 bra 	$L__BB0_58;
	bra.uni 	$L__BB0_57;
$L__BB0_58:
	setp.eq.s32 	%p40, %r40, 0;
	@%p40 bra 	$L__BB0_67;
	and.b32  	%r49, %r166, 7;
	setp.lt.u32 	%p41, %r40, 8;
	@%p41 bra 	$L__BB0_61;
	mul.wide.u32 	%rd171, %r823, 4;
	add.s64 	%rd172, %rd3, %rd171;
	ld.local.u32 	%r440, [%rd172];
	abs.s32 	%r441, %r440;
	add.s32 	%r442, %r441, %r849;
	ld.local.u32 	%r443, [%rd172+4];
	abs.s32 	%r444, %r443;
	add.s32 	%r445, %r444, %r442;
	ld.local.u32 	%r446, [%rd172+8];
	abs.s32 	%r447, %r446;
	add.s32 	%r448, %r447, %r445;
	ld.local.u32 	%r449, [%rd172+12];
	abs.s32 	%r450, %r449;
	add.s32 	%r451, %r450, %r448;
	ld.local.u32 	%r452, [%rd172+16];
	abs.s32 	%r453, %r452;
	add.s32 	%r454, %r453, %r451;
	ld.local.u32 	%r455, [%rd172+20];
	abs.s32 	%r456, %r455;
	add.s32 	%r457, %r456, %r454;
	ld.local.u32 	%r458, [%rd172+24];
	abs.s32 	%r459, %r458;
	add.s32 	%r460, %r459, %r457;
	ld.local.u32 	%r461, [%rd172+28];
	abs.s32 	%r462, %r461;
	add.s32 	%r849, %r462, %r460;
	add.s32 	%r823, %r823, 8;
$L__BB0_61:
	setp.eq.s32 	%p42, %r49, 0;
	@%p42 bra 	$L__BB0_67;
	and.b32  	%r55, %r166, 3;
	setp.lt.u32 	%p43, %r49, 4;
	@%p43 bra 	$L__BB0_64;
	mul.wide.u32 	%rd173, %r823, 4;
	add.s64 	%rd174, %rd3, %rd173;
	ld.local.u32 	%r464, [%rd174];
	abs.s32 	%r465, %r464;
	add.s32 	%r466, %r465, %r849;
	ld.local.u32 	%r467, [%rd174+4];
	abs.s32 	%r468, %r467;
	add.s32 	%r469, %r468, %r466;
	ld.local.u32 	%r470, [%rd174+8];
	abs.s32 	%r471, %r470;
	add.s32 	%r472, %r471, %r469;
	ld.local.u32 	%r473, [%rd174+12];
	abs.s32 	%r474, %r473;
	add.s32 	%r849, %r474, %r472;
	add.s32 	%r823, %r823, 4;
$L__BB0_64:
	setp.eq.s32 	%p44, %r55, 0;
	@%p44 bra 	$L__BB0_67;
	mov.b32 	%r832, 0;
$L__BB0_66:
	.pragma "nounroll";
	mul.wide.u32 	%rd175, %r823, 4;
	add.s64 	%rd176, %rd3, %rd175;
	ld.local.u32 	%r476, [%rd176];
	abs.s32 	%r477, %r476;
	add.s32 	%r849, %r477, %r849;
	add.s32 	%r823, %r823, 1;
	add.s32 	%r832, %r832, 1;
	setp.ne.s32 	%p45, %r832, %r55;
	@%p45 bra 	$L__BB0_66;
$L__BB0_67:
	setp.lt.s32 	%p46, %r167, 1;
	@%p46 bra 	$L__BB0_91;
	cvt.u64.u32 	%rd177, %r167;
	mul.lo.s64 	%rd53, %rd177, %rd5;
	add.s32 	%r479, %r167, -1;
	and.b32  	%r68, %r167, 15;
	setp.lt.u32 	%p47, %r479, 15;
	mov.b32 	%r836, 0;
	@%p47 bra 	$L__BB0_82;
	and.b32  	%r836, %r167, 2147483632;
	mov.b32 	%r872, 0;
	bra.uni 	$L__BB0_81;
$L__BB0_70:
	div.u64 	%rd287, %rd34, %rd33;
$L__BB0_71:
	add.s32 	%r216, %r819, -1;
	cvt.u32.u64 	%r217, %rd287;
	shl.b32 	%r218, %r217, 1;
	and.b32  	%r219, %r218, 2;
	add.s32 	%r220, %r219, -1;
	mul.wide.u32 	%rd118, %r216, 4;
	add.s64 	%rd119, %rd4, %rd118;
	st.local.u32 	[%rd119], %r220;
	mov.b32 	%r221, 1;
	shl.b32 	%r222, %r221, %r216;
	cvt.s64.s32 	%rd38, %r222;
	shr.u64 	%rd120, %rd38, 1;
	add.s64 	%rd39, %rd120, %rd10;
	or.b64  	%rd121, %rd39, %rd38;
	and.b64  	%rd122, %rd121, -4294967296;
	setp.ne.s64 	%p15, %rd122, 0;
	@%p15 bra 	$L__BB0_73;
	cvt.u32.u64 	%r223, %rd38;
	cvt.u32.u64 	%r224, %rd39;
	div.u32 	%r225, %r224, %r223;
	cvt.u64.u32 	%rd288, %r225;
	bra.uni 	$L__BB0_74;
$L__BB0_73:
	div.u64 	%rd288, %rd39, %rd38;
$L__BB0_74:
	add.s32 	%r226, %r819, -2;
	cvt.u32.u64 	%r227, %rd288;
	shl.b32 	%r228, %r227, 1;
	and.b32  	%r229, %r228, 2;
	add.s32 	%r230, %r229, -1;
	mul.wide.u32 	%rd123, %r226, 4;
	add.s64 	%rd124, %rd4, %rd123;
	st.local.u32 	[%rd124], %r230;
	mov.b32 	%r231, 1;
	shl.b32 	%r232, %r231, %r226;
	cvt.s64.s32 	%rd43, %r232;
	shr.u64 	%rd125, %rd43, 1;
	add.s64 	%rd44, %rd125, %rd10;
	or.b64  	%rd126, %rd44, %rd43;
	and.b64  	%rd127, %rd126, -4294967296;
	setp.ne.s64 	%p16, %rd127, 0;
	@%p16 bra 	$L__BB0_76;
	cvt.u32.u64 	%r233, %rd43;
	cvt.u32.u64 	%r234, %rd44;
	div.u32 	%r235, %r234, %r233;
	cvt.u64.u32 	%rd289, %r235;
	bra.uni 	$L__BB0_77;
$L__BB0_76:
	div.u64 	%rd289, %rd44, %rd43;
$L__BB0_77:
	add.s32 	%r236, %r819, -3;
	cvt.u32.u64 	%r237, %rd289;
	shl.b32 	%r238, %r237, 1;
	and.b32  	%r239, %r238, 2;
	add.s32 	%r240, %r239, -1;
	mul.wide.u32 	%rd128, %r236, 4;
	add.s64 	%rd129, %rd4, %rd128;
	st.local.u32 	[%rd129], %r240;
	add.s32 	%r819, %r819, -4;
	mov.b32 	%r241, 1;
	shl.b32 	%r242, %r241, %r236;
	cvt.s64.s32 	%rd48, %r242;
	shr.u64 	%rd130, %rd48, 1;
	add.s64 	%rd49, %rd130, %rd10;
	or.b64  	%rd131, %rd49, %rd48;
	and.b64  	%rd132, %rd131, -4294967296;
	setp.ne.s64 	%p17, %rd132, 0;
	@%p17 bra 	$L__BB0_79;
	cvt.u32.u64 	%r243, %rd48;
	cvt.u32.u64 	%r244, %rd49;
	div.u32 	%r245, %r244, %r243;
	cvt.u64.u32 	%rd290, %r245;
	bra.uni 	$L__BB0_80;
$L__BB0_79:
	div.u64 	%rd290, %rd49, %rd48;
$L__BB0_80:
	cvt.u32.u64 	%r246, %rd290;
	shl.b32 	%r247, %r246, 1;
	and.b32  	%r248, %r247, 2;
	add.s32 	%r249, %r248, -1;
	mul.wide.u32 	%rd133, %r819, 4;
	add.s64 	%rd134, %rd4, %rd133;
	st.local.u32 	[%rd134], %r249;
	add.s32 	%r820, %r820, 4;
	setp.eq.s32 	%p18, %r820, %r34;
	@%p18 bra 	$L__BB0_40;
	bra.uni 	$L__BB0_38;
$L__BB0_81:
	.pragma "nounroll";
	cvt.u64.u32 	%rd178, %r872;
	mul.wide.u32 	%rd179, %r872, 4;
	add.s64 	%rd180, %rd4, %rd179;
	ld.local.v4.u32 	{%r481, %r482, %r483, %r484}, [%rd180];
	add.s64 	%rd181, %rd53, %rd178;
	shl.b64 	%rd182, %rd181, 2;
	add.s64 	%rd183, %rd2, %rd182;
	st.global.u32 	[%rd183], %r481;
	st.global.u32 	[%rd183+4], %r482;
	st.global.u32 	[%rd183+8], %r483;
	st.global.u32 	[%rd183+12], %r484;
	ld.local.v4.u32 	{%r485, %r486, %r487, %r488}, [%rd180+16];
	st.global.u32 	[%rd183+16], %r485;
	st.global.u32 	[%rd183+20], %r486;
	st.global.u32 	[%rd183+24], %r487;
	st.global.u32 	[%rd183+28], %r488;
	ld.local.v4.u32 	{%r489, %r490, %r491, %r492}, [%rd180+32];
	st.global.u32 	[%rd183+32], %r489;
	st.global.u32 	[%rd183+36], %r490;
	st.global.u32 	[%rd183+40], %r491;
	st.global.u32 	[%rd183+44], %r492;
	ld.local.v4.u32 	{%r493, %r494, %r495, %r496}, [%rd180+48];
	st.global.u32 	[%rd183+48], %r493;
	st.global.u32 	[%rd183+52], %r494;
	st.global.u32 	[%rd183+56], %r495;
	st.global.u32 	[%rd183+60], %r496;
	add.s32 	%r872, %r872, 16;
	setp.eq.s32 	%p48, %r872, %r836;
	@%p48 bra 	$L__BB0_82;
	bra.uni 	$L__BB0_81;
$L__BB0_82:
	setp.eq.s32 	%p49, %r68, 0;
	@%p49 bra 	$L__BB0_91;
	and.b32  	%r75, %r167, 7;
	setp.lt.u32 	%p50, %r68, 8;
	@%p50 bra 	$L__BB0_85;
	cvt.u64.u32 	%rd184, %r836;
	mul.wide.u32 	%rd185, %r836, 4;
	add.s64 	%rd186, %rd4, %rd185;
	ld.local.u32 	%r497, [%rd186];
	add.s64 	%rd187, %rd53, %rd184;
	shl.b64 	%rd188, %rd187, 2;
	add.s64 	%rd189, %rd2, %rd188;
	st.global.u32 	[%rd189], %r497;
	ld.local.u32 	%r498, [%rd186+4];
	st.global.u32 	[%rd189+4], %r498;
	ld.local.u32 	%r499, [%rd186+8];
	st.global.u32 	[%rd189+8], %r499;
	ld.local.u32 	%r500, [%rd186+12];
	st.global.u32 	[%rd189+12], %r500;
	ld.local.u32 	%r501, [%rd186+16];
	st.global.u32 	[%rd189+16], %r501;
	ld.local.u32 	%r502, [%rd186+20];
	st.global.u32 	[%rd189+20], %r502;
	ld.local.u32 	%r503, [%rd186+24];
	st.global.u32 	[%rd189+24], %r503;
	ld.local.u32 	%r504, [%rd186+28];
	st.global.u32 	[%rd189+28], %r504;
	add.s32 	%r836, %r836, 8;
$L__BB0_85:
	setp.eq.s32 	%p51, %r75, 0;
	@%p51 bra 	$L__BB0_91;
	and.b32  	%r78, %r167, 3;
	setp.lt.u32 	%p52, %r75, 4;
	@%p52 bra 	$L__BB0_88;
	cvt.u64.u32 	%rd190, %r836;
	mul.wide.u32 	%rd191, %r836, 4;
	add.s64 	%rd192, %rd4, %rd191;
	ld.local.u32 	%r505, [%rd192];
	add.s64 	%rd193, %rd53, %rd190;
	shl.b64 	%rd194, %rd193, 2;
	add.s64 	%rd195, %rd2, %rd194;
	st.global.u32 	[%rd195], %r505;
	ld.local.u32 	%r506, [%rd192+4];
	st.global.u32 	[%rd195+4], %r506;
	ld.local.u32 	%r507, [%rd192+8];
	st.global.u32 	[%rd195+8], %r507;
	ld.local.u32 	%r508, [%rd192+12];
	st.global.u32 	[%rd195+12], %r508;
	add.s32 	%r836, %r836, 4;
$L__BB0_88:
	setp.eq.s32 	%p53, %r78, 0;
	@%p53 bra 	$L__BB0_91;
	mov.b32 	%r840, 0;
$L__BB0_90:
	.pragma "nounroll";
	cvt.u64.u32 	%rd196, %r836;
	mul.wide.u32 	%rd197, %r836, 4;
	add.s64 	%rd198, %rd4, %rd197;
	ld.local.u32 	%r510, [%rd198];
	add.s64 	%rd199, %rd53, %rd196;
	shl.b64 	%rd200, %rd199, 2;
	add.s64 	%rd201, %rd2, %rd200;
	st.global.u32 	[%rd201], %r510;
	add.s32 	%r836, %r836, 1;
	add.s32 	%r840, %r840, 1;
	setp.ne.s32 	%p54, %r840, %r78;
	@%p54 bra 	$L__BB0_90;
$L__BB0_91:
	add.s64 	%rd291, %rd10, 1;
	setp.gt.u64 	%p55, %rd291, %rd282;
	@%p55 bra 	$L__BB0_174;
	setp.lt.s32 	%p56, %r166, 1;
	cvt.u64.u32 	%rd202, %r167;
	mul.lo.s64 	%rd55, %rd202, %rd5;
	@%p56 bra 	$L__BB0_142;
	add.s32 	%r85, %r166, -1;
	and.b32  	%r86, %r166, 15;
	and.b32  	%r87, %r166, 7;
	and.b32  	%r88, %r167, 15;
	and.b32  	%r89, %r167, 7;
	and.b32  	%r90, %r166, 2147483632;
	and.b32  	%r91, %r166, 3;
	and.b32  	%r92, %r167, 3;
	neg.s32 	%r93, %r90;
$L__BB0_94:
	mov.u32 	%r842, %r167;
$L__BB0_95:
	setp.lt.s32 	%p76, %r842, 1;
	@%p76 bra 	$L__BB0_115;
	add.s32 	%r96, %r842, -1;
	mov.b32 	%r568, 1;
	shl.b32 	%r569, %r568, %r842;
	cvt.s64.s32 	%rd57, %r569;
	shr.u64 	%rd233, %rd57, 1;
	add.s64 	%rd58, %rd233, %rd291;
	or.b64  	%rd234, %rd58, %rd57;
	and.b64  	%rd235, %rd234, -4294967296;
	setp.ne.s64 	%p77, %rd235, 0;
	@%p77 bra 	$L__BB0_98;
	cvt.u32.u64 	%r570, %rd57;
	cvt.u32.u64 	%r571, %rd58;
	div.u32 	%r572, %r571, %r570;
	cvt.u64.u32 	%rd292, %r572;
	bra.uni 	$L__BB0_99;
$L__BB0_98:
	div.u64 	%rd292, %rd58, %rd57;
$L__BB0_99:
	cvt.u32.u64 	%r573, %rd292;
	mul.wide.u32 	%rd236, %r96, 4;
	add.s64 	%rd62, %rd4, %rd236;
	ld.local.u32 	%r574, [%rd62];
	shl.b32 	%r575, %r573, 1;
	and.b32  	%r576, %r575, 2;
	add.s32 	%r97, %r576, -1;
	setp.eq.s32 	%p78, %r574, %r97;
	mov.u32 	%r842, %r96;
	@%p78 bra 	$L__BB0_95;
	setp.lt.u32 	%p79, %r85, 15;
	mul.lo.s32 	%r133, %r96, %r166;
	shl.b32 	%r134, %r97, 1;
	mov.b32 	%r863, 0;
	@%p79 bra 	$L__BB0_131;
	add.s64 	%rd293, %rd3, 32;
	mov.u32 	%r843, %r133;
	mov.u32 	%r844, %r93;
	bra.uni 	$L__BB0_130;
$L__BB0_102:
	add.s32 	%r771, %r167, -1;
	setp.lt.u32 	%p100, %r771, 15;
	mov.b32 	%r851, 0;
	@%p100 bra 	$L__BB0_105;
	mov.b32 	%r848, 0;
$L__BB0_104:
	.pragma "nounroll";
	cvt.u64.u32 	%rd256, %r848;
	mul.wide.u32 	%rd257, %r848, 4;
	add.s64 	%rd258, %rd4, %rd257;
	ld.local.v4.u32 	{%r773, %r774, %r775, %r776}, [%rd258];
	add.s64 	%rd259, %rd55, %rd256;
	shl.b64 	%rd260, %rd259, 2;
	add.s64 	%rd261, %rd2, %rd260;
	st.global.u32 	[%rd261], %r773;
	st.global.u32 	[%rd261+4], %r774;
	st.global.u32 	[%rd261+8], %r775;
	st.global.u32 	[%rd261+12], %r776;
	ld.local.v4.u32 	{%r777, %r778, %r779, %r780}, [%rd258+16];
	st.global.u32 	[%rd261+16], %r777;
	st.global.u32 	[%rd261+20], %r778;
	st.global.u32 	[%rd261+24], %r779;
	st.global.u32 	[%rd261+28], %r780;
	ld.local.v4.u32 	{%r781, %r782, %r783, %r784}, [%rd258+32];
	st.global.u32 	[%rd261+32], %r781;
	st.global.u32 	[%rd261+36], %r782;
	st.global.u32 	[%rd261+40], %r783;
	st.global.u32 	[%rd261+44], %r784;
	ld.local.v4.u32 	{%r785, %r786, %r787, %r788}, [%rd258+48];
	st.global.u32 	[%rd261+48], %r785;
	st.global.u32 	[%rd261+52], %r786;
	st.global.u32 	[%rd261+56], %r787;
	st.global.u32 	[%rd261+60], %r788;
	add.s32 	%r848, %r848, 16;
	and.b32  	%r851, %r167, 2147483632;
	setp.eq.s32 	%p101, %r848, %r851;
	@%p101 bra 	$L__BB0_105;
	bra.uni 	$L__BB0_104;
$L__BB0_105:
	setp.eq.s32 	%p102, %r88, 0;
	mov.u32 	%r849, %r847;
	@%p102 bra 	$L__BB0_129;
	add.s32 	%r789, %r88, -1;
	setp.lt.u32 	%p103, %r789, 7;
	@%p103 bra 	$L__BB0_108;
	cvt.u64.u32 	%rd262, %r851;
	mul.wide.u32 	%rd263, %r851, 4;
	add.s64 	%rd264, %rd4, %rd263;
	ld.local.u32 	%r790, [%rd264];
	add.s64 	%rd265, %rd55, %rd262;
	shl.b64 	%rd266, %rd265, 2;
	add.s64 	%rd267, %rd2, %rd266;
	st.global.u32 	[%rd267], %r790;
	ld.local.u32 	%r791, [%rd264+4];
	st.global.u32 	[%rd267+4], %r791;
	ld.local.u32 	%r792, [%rd264+8];
	st.global.u32 	[%rd267+8], %r792;
	ld.local.u32 	%r793, [%rd264+12];
	st.global.u32 	[%rd267+12], %r793;
	ld.local.u32 	%r794, [%rd264+16];
	st.global.u32 	[%rd267+16], %r794;
	ld.local.u32 	%r795, [%rd264+20];
	st.global.u32 	[%rd267+20], %r795;
	ld.local.u32 	%r796, [%rd264+24];
	st.global.u32 	[%rd267+24], %r796;
	ld.local.u32 	%r797, [%rd264+28];
	st.global.u32 	[%rd267+28], %r797;
	add.s32 	%r851, %r851, 8;
$L__BB0_108:
	setp.eq.s32 	%p104, %r89, 0;
	mov.u32 	%r849, %r847;
	@%p104 bra 	$L__BB0_129;
	add.s32 	%r798, %r89, -1;
	setp.lt.u32 	%p105, %r798, 3;
	@%p105 bra 	$L__BB0_111;
	cvt.u64.u32 	%rd268, %r851;
	mul.wide.u32 	%rd269, %r851, 4;
	add.s64 	%rd270, %rd4, %rd269;
	ld.local.u32 	%r799, [%rd270];
	add.s64 	%rd271, %rd55, %rd268;
	shl.b64 	%rd272, %rd271, 2;
	add.s64 	%rd273, %rd2, %rd272;
	st.global.u32 	[%rd273], %r799;
	ld.local.u32 	%r800, [%rd270+4];
	st.global.u32 	[%rd273+4], %r800;
	ld.local.u32 	%r801, [%rd270+8];
	st.global.u32 	[%rd273+8], %r801;
	ld.local.u32 	%r802, [%rd270+12];
	st.global.u32 	[%rd273+12], %r802;
	add.s32 	%r851, %r851, 4;
$L__BB0_111:
	setp.eq.s32 	%p106, %r92, 0;
	mov.u32 	%r849, %r847;
	@%p106 bra 	$L__BB0_129;
	setp.eq.s32 	%p107, %r92, 1;
	cvt.u64.u32 	%rd274, %r851;
	mul.wide.u32 	%rd275, %r851, 4;
	add.s64 	%rd66, %rd4, %rd275;
	ld.local.u32 	%r803, [%rd66];
	add.s64 	%rd276, %rd55, %rd274;
	shl.b64 	%rd277, %rd276, 2;
	add.s64 	%rd67, %rd2, %rd277;
	st.global.u32 	[%rd67], %r803;
	mov.u32 	%r849, %r847;
	@%p107 bra 	$L__BB0_129;
	setp.eq.s32 	%p108, %r92, 2;
	ld.local.u32 	%r804, [%rd66+4];
	st.global.u32 	[%rd67+4], %r804;
	mov.u32 	%r849, %r847;
	@%p108 bra 	$L__BB0_129;
	ld.local.u32 	%r805, [%rd66+8];
	st.global.u32 	[%rd67+8], %r805;
	mov.u32 	%r849, %r847;
	bra.uni 	$L__BB0_129;
$L__BB0_115:
	setp.lt.u32 	%p88, %r85, 15;
	mov.b32 	%r847, 0;
	mov.u32 	%r858, %r847;
	@%p88 bra 	$L__BB0_118;
	mov.b32 	%r847, 0;
	mov.u32 	%r846, %r847;
$L__BB0_117:
	.pragma "nounroll";
	mul.wide.u32 	%rd249, %r846, 4;
	add.s64 	%rd250, %rd3, %rd249;
	ld.local.v4.u32 	{%r679, %r680, %r681, %r682}, [%rd250];
	abs.s32 	%r683, %r679;
	add.s32 	%r684, %r683, %r847;
	abs.s32 	%r685, %r680;
	add.s32 	%r686, %r685, %r684;
	abs.s32 	%r687, %r681;
	add.s32 	%r688, %r687, %r686;
	abs.s32 	%r689, %r682;
	add.s32 	%r690, %r689, %r688;
	ld.local.v4.u32 	{%r691, %r692, %r693, %r694}, [%rd250+16];
	abs.s32 	%r695, %r691;
	add.s32 	%r696, %r695, %r690;
	abs.s32 	%r697, %r692;
	add.s32 	%r698, %r697, %r696;
	abs.s32 	%r699, %r693;
	add.s32 	%r700, %r699, %r698;
	abs.s32 	%r701, %r694;
	add.s32 	%r702, %r701, %r700;
	ld.local.v4.u32 	{%r703, %r704, %r705, %r706}, [%rd250+32];
	abs.s32 	%r707, %r703;
	add.s32 	%r708, %r707, %r702;
	abs.s32 	%r709, %r704;
	add.s32 	%r710, %r709, %r708;
	abs.s32 	%r711, %r705;
	add.s32 	%r712, %r711, %r710;
	abs.s32 	%r713, %r706;
	add.s32 	%r714, %r713, %r712;
	ld.local.v4.u32 	{%r715, %r716, %r717, %r718}, [%rd250+48];
	abs.s32 	%r719, %r715;
	add.s32 	%r720, %r719, %r714;
	abs.s32 	%r721, %r716;
	add.s32 	%r722, %r721, %r720;
	abs.s32 	%r723, %r717;
	add.s32 	%r724, %r723, %r722;
	abs.s32 	%r725, %r718;
	add.s32 	%r847, %r725, %r724;
	add.s32 	%r846, %r846, 16;
	setp.eq.s32 	%p89, %r846, %r90;
	mov.u32 	%r858, %r90;
	@%p89 bra 	$L__BB0_118;
	bra.uni 	$L__BB0_117;
$L__BB0_118:
	setp.eq.s32 	%p90, %r86, 0;
	@%p90 bra 	$L__BB0_128;
	add.s32 	%r727, %r86, -1;
	setp.lt.u32 	%p91, %r727, 7;
	@%p91 bra 	$L__BB0_121;
	mul.wide.u32 	%rd251, %r858, 4;
	add.s64 	%rd252, %rd3, %rd251;
	ld.local.u32 	%r728, [%rd252];
	abs.s32 	%r729, %r728;
	add.s32 	%r730, %r729, %r847;
	ld.local.u32 	%r731, [%rd252+4];
	abs.s32 	%r732, %r731;
	add.s32 	%r733, %r732, %r730;
	ld.local.u32 	%r734, [%rd252+8];
	abs.s32 	%r735, %r734;
	add.s32 	%r736, %r735, %r733;
	ld.local.u32 	%r737, [%rd252+12];
	abs.s32 	%r738, %r737;
	add.s32 	%r739, %r738, %r736;
	ld.local.u32 	%r740, [%rd252+16];
	abs.s32 	%r741, %r740;
	add.s32 	%r742, %r741, %r739;
	ld.local.u32 	%r743, [%rd252+20];
	abs.s32 	%r744, %r743;
	add.s32 	%r745, %r744, %r742;
	ld.local.u32 	%r746, [%rd252+24];
	abs.s32 	%r747, %r746;
	add.s32 	%r748, %r747, %r745;
	ld.local.u32 	%r749, [%rd252+28];
	abs.s32 	%r750, %r749;
	add.s32 	%r847, %r750, %r748;
	add.s32 	%r858, %r858, 8;
$L__BB0_121:
	setp.eq.s32 	%p92, %r87, 0;
	@%p92 bra 	$L__BB0_128;
	add.s32 	%r752, %r87, -1;
	setp.lt.u32 	%p93, %r752, 3;
	@%p93 bra 	$L__BB0_124;
	mul.wide.u32 	%rd253, %r858, 4;
	add.s64 	%rd254, %rd3, %rd253;
	ld.local.u32 	%r753, [%rd254];
	abs.s32 	%r754, %r753;
	add.s32 	%r755, %r754, %r847;
	ld.local.u32 	%r756, [%rd254+4];
	abs.s32 	%r757, %r756;
	add.s32 	%r758, %r757, %r755;
	ld.local.u32 	%r759, [%rd254+8];
	abs.s32 	%r760, %r759;
	add.s32 	%r761, %r760, %r758;
	ld.local.u32 	%r762, [%rd254+12];
	abs.s32 	%r763, %r762;
	add.s32 	%r847, %r763, %r761;
	add.s32 	%r858, %r858, 4;
$L__BB0_124:
	setp.eq.s32 	%p94, %r91, 0;
	@%p94 bra 	$L__BB0_128;
	setp.eq.s32 	%p95, %r91, 1;
	mul.wide.u32 	%rd255, %r858, 4;
	add.s64 	%rd68, %rd3, %rd255;
	ld.local.u32 	%r764, [%rd68];
	abs.s32 	%r765, %r764;
	add.s32 	%r847, %r765, %r847;
	@%p95 bra 	$L__BB0_128;
	setp.eq.s32 	%p96, %r91, 2;
	ld.local.u32 	%r766, [%rd68+4];
	abs.s32 	%r767, %r766;
	add.s32 	%r847, %r767, %r847;
	@%p96 bra 	$L__BB0_128;
	ld.local.u32 	%r768, [%rd68+8];
	abs.s32 	%r769, %r768;
	add.s32 	%r847, %r769, %r847;
$L__BB0_128:
	setp.lt.s32 	%p97, %r167, 1;
	setp.le.s32 	%p98, %r847, %r849;
	or.pred  	%p99, %p98, %p97;
	max.s32 	%r849, %r847, %r849;
	@%p99 bra 	$L__BB0_129;
	bra.uni 	$L__BB0_102;
$L__BB0_129:
	add.s64 	%rd291, %rd291, 1;
	setp.gt.u64 	%p109, %rd291, %rd282;
	@%p109 bra 	$L__BB0_174;
	bra.uni 	$L__BB0_94;
$L__BB0_130:
	.pragma "nounroll";
	mul.wide.s32 	%rd237, %r843, 4;
	add.s64 	%rd238, %rd1, %rd237;
	ld.global.u32 	%r578, [%rd238];
	ld.local.v4.u32 	{%r579, %r580, %r581, %r582}, [%rd293+-32];
	mad.lo.s32 	%r583, %r134, %r578, %r579;
	ld.global.u32 	%r584, [%rd238+4];
	mad.lo.s32 	%r585, %r134, %r584, %r580;
	ld.global.u32 	%r586, [%rd238+8];
	mad.lo.s32 	%r587, %r134, %r586, %r581;
	ld.global.u32 	%r588, [%rd238+12];
	mad.lo.s32 	%r589, %r134, %r588, %r582;
	st.local.v4.u32 	[%rd293+-32], {%r583, %r585, %r587, %r589};
	ld.global.u32 	%r590, [%rd238+16];
	ld.local.v4.u32 	{%r591, %r592, %r593, %r594}, [%rd293+-16];
	mad.lo.s32 	%r595, %r134, %r590, %r591;
	ld.global.u32 	%r596, [%rd238+20];
	mad.lo.s32 	%r597, %r134, %r596, %r592;
	ld.global.u32 	%r598, [%rd238+24];
	mad.lo.s32 	%r599, %r134, %r598, %r593;
	ld.global.u32 	%r600, [%rd238+28];
	mad.lo.s32 	%r601, %r134, %r600, %r594;
	st.local.v4.u32 	[%rd293+-16], {%r595, %r597, %r599, %r601};
	ld.global.u32 	%r602, [%rd238+32];
	ld.local.v4.u32 	{%r603, %r604, %r605, %r606}, [%rd293];
	mad.lo.s32 	%r607, %r134, %r602, %r603;
	ld.global.u32 	%r608, [%rd238+36];
	mad.lo.s32 	%r609, %r134, %r608, %r604;
	ld.global.u32 	%r610, [%rd238+40];
	mad.lo.s32 	%r611, %r134, %r610, %r605;
	ld.global.u32 	%r612, [%rd238+44];
	mad.lo.s32 	%r613, %r134, %r612, %r606;
	st.local.v4.u32 	[%rd293], {%r607, %r609, %r611, %r613};
	ld.global.u32 	%r614, [%rd238+48];
	ld.local.v4.u32 	{%r615, %r616, %r617, %r618}, [%rd293+16];
	mad.lo.s32 	%r619, %r134, %r614, %r615;
	ld.global.u32 	%r620, [%rd238+52];
	mad.lo.s32 	%r621, %r134, %r620, %r616;
	ld.global.u32 	%r622, [%rd238+56];
	mad.lo.s32 	%r623, %r134, %r622, %r617;
	ld.global.u32 	%r624, [%rd238+60];
	mad.lo.s32 	%r625, %r134, %r624, %r618;
	st.local.v4.u32 	[%rd293+16], {%r619, %r621, %r623, %r625};
	add.s32 	%r844, %r844, 16;
	add.s32 	%r843, %r843, 16;
	add.s64 	%rd293, %rd293, 64;
	setp.eq.s32 	%p80, %r844, 0;
	mov.u32 	%r863, %r90;
	@%p80 bra 	$L__BB0_131;
	bra.uni 	$L__BB0_130;
$L__BB0_131:
	setp.eq.s32 	%p81, %r86, 0;
	@%p81 bra 	$L__BB0_141;
	add.s32 	%r626, %r86, -1;
	setp.lt.u32 	%p82, %r626, 7;
	@%p82 bra 	$L__BB0_134;
	add.s32 	%r627, %r863, %r133;
	mul.wide.s32 	%rd239, %r627, 4;
	add.s64 	%rd240, %rd1, %rd239;
	ld.global.u32 	%r628, [%rd240];
	mul.wide.u32 	%rd241, %r863, 4;
	add.s64 	%rd242, %rd3, %rd241;
	ld.local.u32 	%r629, [%rd242];
	mad.lo.s32 	%r630, %r134, %r628, %r629;
	st.local.u32 	[%rd242], %r630;
	ld.global.u32 	%r631, [%rd240+4];
	ld.local.u32 	%r632, [%rd242+4];
	mad.lo.s32 	%r633, %r134, %r631, %r632;
	st.local.u32 	[%rd242+4], %r633;
	ld.global.u32 	%r634, [%rd240+8];
	ld.local.u32 	%r635, [%rd242+8];
	mad.lo.s32 	%r636, %r134, %r634, %r635;
	st.local.u32 	[%rd242+8], %r636;
	ld.global.u32 	%r637, [%rd240+12];
	ld.local.u32 	%r638, [%rd242+12];
	mad.lo.s32 	%r639, %r134, %r637, %r638;
	st.local.u32 	[%rd242+12], %r639;
	ld.global.u32 	%r640, [%rd240+16];
	ld.local.u32 	%r641, [%rd242+16];
	mad.lo.s32 	%r642, %r134, %r640, %r641;
	st.local.u32 	[%rd242+16], %r642;
	ld.global.u32 	%r643, [%rd240+20];
	ld.local.u32 	%r644, [%rd242+20];
	mad.lo.s32 	%r645, %r134, %r643, %r644;
	st.local.u32 	[%rd242+20], %r645;
	ld.global.u32 	%r646, [%rd240+24];
	ld.local.u32 	%r647, [%rd242+24];
	mad.lo.s32 	%r648, %r134, %r646, %r647;
	st.local.u32 	[%rd242+24], %r648;
	ld.global.u32 	%r649, [%rd240+28];
	ld.local.u32 	%r650, [%rd242+28];
	mad.lo.s32 	%r651, %r134, %r649, %r650;
	st.local.u32 	[%rd242+28], %r651;
	add.s32 	%r863, %r863, 8;
$L__BB0_134:
	setp.eq.s32 	%p83, %r87, 0;
	@%p83 bra 	$L__BB0_141;
	add.s32 	%r652, %r87, -1;
	setp.lt.u32 	%p84, %r652, 3;
	@%p84 bra 	$L__BB0_137;
	add.s32 	%r653, %r863, %r133;
	mul.wide.s32 	%rd243, %r653, 4;
	add.s64 	%rd244, %rd1, %rd243;
	ld.global.u32 	%r654, [%rd244];
	mul.wide.u32 	%rd245, %r863, 4;
	add.s64 	%rd246, %rd3, %rd245;
	ld.local.u32 	%r655, [%rd246];
	mad.lo.s32 	%r656, %r134, %r654, %r655;
	st.local.u32 	[%rd246], %r656;
	ld.global.u32 	%r657, [%rd244+4];
	ld.local.u32 	%r658, [%rd246+4];
	mad.lo.s32 	%r659, %r134, %r657, %r658;
	st.local.u32 	[%rd246+4], %r659;
	ld.global.u32 	%r660, [%rd244+8];
	ld.local.u32 	%r661, [%rd246+8];
	mad.lo.s32 	%r662, %r134, %r660, %r661;
	st.local.u32 	[%rd246+8], %r662;
	ld.global.u32 	%r663, [%rd244+12];
	ld.local.u32 	%r664, [%rd246+12];
	mad.lo.s32 	%r665, %r134, %r663, %r664;
	st.local.u32 	[%rd246+12], %r665;
	add.s32 	%r863, %r863, 4;
$L__BB0_137:
	setp.eq.s32 	%p85, %r91, 0;
	@%p85 bra 	$L__BB0_141;
	setp.eq.s32 	%p86, %r91, 1;
	add.s32 	%r666, %r863, %r133;
	mul.wide.s32 	%rd247, %r666, 4;
	add.s64 	%rd70, %rd1, %rd247;
	ld.global.u32 	%r667, [%rd70];
	mul.wide.u32 	%rd248, %r863, 4;
	add.s64 	%rd71, %rd3, %rd248;
	ld.local.u32 	%r668, [%rd71];
	mad.lo.s32 	%r669, %r134, %r667, %r668;
	st.local.u32 	[%rd71], %r669;
	@%p86 bra 	$L__BB0_141;
	setp.eq.s32 	%p87, %r91, 2;
	ld.global.u32 	%r670, [%rd70+4];
	ld.local.u32 	%r671, [%rd71+4];
	mad.lo.s32 	%r672, %r134, %r670, %r671;
	st.local.u32 	[%rd71+4], %r672;
	@%p87 bra 	$L__BB0_141;
	ld.global.u32 	%r673, [%rd70+8];
	ld.local.u32 	%r674, [%rd71+8];
	mad.lo.s32 	%r675, %r134, %r673, %r674;
	st.local.u32 	[%rd71+8], %r675;
$L__BB0_141:
	st.local.u32 	[%rd62], %r97;
	bra.uni 	$L__BB0_115;
$L__BB0_142:
	setp.gt.s32 	%p57, %r167, 0;
	@%p57 bra 	$L__BB0_143;
	bra.uni 	$L__BB0_166;
$L__BB0_143:
	and.b32  	%r140, %r167, 15;
	add.s32 	%r141, %r140, -1;
	and.b32  	%r142, %r167, 7;
	add.s32 	%r143, %r142, -1;
	and.b32  	%r144, %r167, 2147483632;
	and.b32  	%r145, %r167, 3;
$L__BB0_144:
	mov.u32 	%r866, %r167;
$L__BB0_145:
	setp.lt.s32 	%p58, %r866, 1;
	@%p58 bra 	$L__BB0_151;
	add.s32 	%r148, %r866, -1;
	mov.b32 	%r511, 1;
	shl.b32 	%r512, %r511, %r866;
	cvt.s64.s32 	%rd73, %r512;
	shr.u64 	%rd203, %rd73, 1;
	add.s64 	%rd74, %rd203, %rd291;
	or.b64  	%rd204, %rd74, %rd73;
	and.b64  	%rd205, %rd204, -4294967296;
	setp.ne.s64 	%p59, %rd205, 0;
	@%p59 bra 	$L__BB0_148;
	cvt.u32.u64 	%r513, %rd73;
	cvt.u32.u64 	%r514, %rd74;
	div.u32 	%r515, %r514, %r513;
	cvt.u64.u32 	%rd295, %r515;
	bra.uni 	$L__BB0_149;
$L__BB0_148:
	div.u64 	%rd295, %rd74, %rd73;
$L__BB0_149:
	cvt.u32.u64 	%r516, %rd295;
	mul.wide.u32 	%rd206, %r148, 4;
	add.s64 	%rd78, %rd4, %rd206;
	ld.local.u32 	%r517, [%rd78];
	shl.b32 	%r518, %r516, 1;
	and.b32  	%r519, %r518, 2;
	add.s32 	%r149, %r519, -1;
	setp.eq.s32 	%p60, %r517, %r149;
	mov.u32 	%r866, %r148;
	@%p60 bra 	$L__BB0_145;
	st.local.u32 	[%rd78], %r149;
$L__BB0_151:
	setp.lt.s32 	%p61, %r849, 0;
	@%p61 bra 	$L__BB0_153;
$L__BB0_152:
	add.s64 	%rd291, %rd291, 1;
	setp.gt.u64 	%p71, %rd291, %rd282;
	@%p71 bra 	$L__BB0_174;
	bra.uni 	$L__BB0_144;
$L__BB0_153:
	setp.lt.u32 	%p62, %r167, 16;
	mov.b32 	%r870, 0;
	@%p62 bra 	$L__BB0_156;
	mov.b32 	%r867, 0;
$L__BB0_155:
	.pragma "nounroll";
	cvt.u64.u32 	%rd207, %r867;
	mul.wide.u32 	%rd208, %r867, 4;
	add.s64 	%rd209, %rd4, %rd208;
	ld.local.v4.u32 	{%r522, %r523, %r524, %r525}, [%rd209];
	add.s64 	%rd210, %rd55, %rd207;
	shl.b64 	%rd211, %rd210, 2;
	add.s64 	%rd212, %rd2, %rd211;
	st.global.u32 	[%rd212], %r522;
	st.global.u32 	[%rd212+4], %r523;
	st.global.u32 	[%rd212+8], %r524;
	st.global.u32 	[%rd212+12], %r525;
	ld.local.v4.u32 	{%r526, %r527, %r528, %r529}, [%rd209+16];
	st.global.u32 	[%rd212+16], %r526;
	st.global.u32 	[%rd212+20], %r527;
	st.global.u32 	[%rd212+24], %r528;
	st.global.u32 	[%rd212+28], %r529;
	ld.local.v4.u32 	{%r530, %r531, %r532, %r533}, [%rd209+32];
	st.global.u32 	[%rd212+32], %r530;
	st.global.u32 	[%rd212+36], %r531;
	st.global.u32 	[%rd212+40], %r532;
	st.global.u32 	[%rd212+44], %r533;
	ld.local.v4.u32 	{%r534, %r535, %r536, %r537}, [%rd209+48];
	st.global.u32 	[%rd212+48], %r534;
	st.global.u32 	[%rd212+52], %r535;
	st.global.u32 	[%rd212+56], %r536;
	st.global.u32 	[%rd212+60], %r537;
	add.s32 	%r867, %r867, 16;
	setp.eq.s32 	%p63, %r867, %r144;
	mov.u32 	%r870, %r144;
	@%p63 bra 	$L__BB0_156;
	bra.uni 	$L__BB0_155;
$L__BB0_156:
	setp.eq.s32 	%p64, %r140, 0;
	mov.b32 	%r849, 0;
	@%p64 bra 	$L__BB0_152;
	setp.lt.u32 	%p65, %r141, 7;
	@%p65 bra 	$L__BB0_159;
	cvt.u64.u32 	%rd213, %r870;
	mul.wide.u32 	%rd214, %r870, 4;
	add.s64 	%rd215, %rd4, %rd214;
	ld.local.u32 	%r539, [%rd215];
	add.s64 	%rd216, %rd55, %rd213;
	shl.b64 	%rd217, %rd216, 2;
	add.s64 	%rd218, %rd2, %rd217;
	st.global.u32 	[%rd218], %r539;
	ld.local.u32 	%r540, [%rd215+4];
	st.global.u32 	[%rd218+4], %r540;
	ld.local.u32 	%r541, [%rd215+8];
	st.global.u32 	[%rd218+8], %r541;
	ld.local.u32 	%r542, [%rd215+12];
	st.global.u32 	[%rd218+12], %r542;
	ld.local.u32 	%r543, [%rd215+16];
	st.global.u32 	[%rd218+16], %r543;
	ld.local.u32 	%r544, [%rd215+20];
	st.global.u32 	[%rd218+20], %r544;
	ld.local.u32 	%r545, [%rd215+24];
	st.global.u32 	[%rd218+24], %r545;
	ld.local.u32 	%r546, [%rd215+28];
	st.global.u32 	[%rd218+28], %r546;
	add.s32 	%r870, %r870, 8;
$L__BB0_159:
	setp.eq.s32 	%p66, %r142, 0;
	@%p66 bra 	$L__BB0_152;
	setp.lt.u32 	%p67, %r143, 3;
	@%p67 bra 	$L__BB0_162;
	cvt.u64.u32 	%rd219, %r870;
	mul.wide.u32 	%rd220, %r870, 4;
	add.s64 	%rd221, %rd4, %rd220;
	ld.local.u32 	%r548, [%rd221];
	add.s64 	%rd222, %rd55, %rd219;
	shl.b64 	%rd223, %rd222, 2;
	add.s64 	%rd224, %rd2, %rd223;
	st.global.u32 	[%rd224], %r548;
	ld.local.u32 	%r549, [%rd221+4];
	st.global.u32 	[%rd224+4], %r549;
	ld.local.u32 	%r550, [%rd221+8];
	st.global.u32 	[%rd224+8], %r550;
	ld.local.u32 	%r551, [%rd221+12];
	st.global.u32 	[%rd224+12], %r551;
	add.s32 	%r870, %r870, 4;
$L__BB0_162:
	setp.eq.s32 	%p68, %r145, 0;
	@%p68 bra 	$L__BB0_152;
	setp.eq.s32 	%p69, %r145, 1;
	cvt.u64.u32 	%rd225, %r870;
	mul.wide.u32 	%rd226, %r870, 4;
	add.s64 	%rd80, %rd4, %rd226;
	ld.local.u32 	%r554, [%rd80];
	add.s64 	%rd227, %rd55, %rd225;
	shl.b64 	%rd228, %rd227, 2;
	add.s64 	%rd81, %rd2, %rd228;
	st.global.u32 	[%rd81], %r554;
	@%p69 bra 	$L__BB0_152;
	setp.eq.s32 	%p70, %r145, 2;
	ld.local.u32 	%r556, [%rd80+4];
	st.global.u32 	[%rd81+4], %r556;
	@%p70 bra 	$L__BB0_152;
	ld.local.u32 	%r558, [%rd80+8];
	st.global.u32 	[%rd81+8], %r558;
	bra.uni 	$L__BB0_152;
$L__BB0_166:
	mov.u32 	%r874, %r167;
$L__BB0_167:
	setp.lt.s32 	%p72, %r874, 1;
	@%p72 bra 	$L__BB0_173;
	add.s32 	%r162, %r874, -1;
	mov.b32 	%r559, 1;
	shl.b32 	%r560, %r559, %r874;
	cvt.s64.s32 	%rd83, %r560;
	shr.u64 	%rd229, %rd83, 1;
	add.s64 	%rd84, %rd229, %rd291;
	or.b64  	%rd230, %rd84, %rd83;
	and.b64  	%rd231, %rd230, -4294967296;
	setp.ne.s64 	%p73, %rd231, 0;
	@%p73 bra 	$L__BB0_170;
	cvt.u32.u64 	%r561, %rd83;
	cvt.u32.u64 	%r562, %rd84;
	div.u32 	%r563, %r562, %r561;
	cvt.u64.u32 	%rd297, %r563;
	bra.uni 	$L__BB0_171;
$L__BB0_170:
	div.u64 	%rd297, %rd84, %rd83;
$L__BB0_171:
	cvt.u32.u64 	%r564, %rd297;
	mul.wide.u32 	%rd232, %r162, 4;
	add.s64 	%rd88, %rd4, %rd232;
	ld.local.u32 	%r565, [%rd88];
	shl.b32 	%r566, %r564, 1;
	and.b32  	%r567, %r566, 2;
	add.s32 	%r163, %r567, -1;
	setp.eq.s32 	%p74, %r565, %r163;
	mov.u32 	%r874, %r162;
	@%p74 bra 	$L__BB0_167;
	st.local.u32 	[%rd88], %r163;
$L__BB0_173:
	max.s32 	%r849, %r849, 0;
	add.s64 	%rd291, %rd291, 1;
	setp.le.u64 	%p75, %rd291, %rd282;
	@%p75 bra 	$L__BB0_166;
$L__BB0_174:
	ld.param.u64 	%rd281, [_Z4funcPiyyyS_S_ii_param_4];
	cvta.to.global.u64 	%rd278, %rd281;
	shl.b64 	%rd279, %rd5, 2;
	add.s64 	%rd280, %rd278, %rd279;
	st.global.u32 	[%rd280], %r849;
	ret;

}


// ===== COMPILED SASS (sm_100) =====

	.target	sm_100

	.elftype	@"ET_EXEC"


//--------------------- .note.nv.tkinfo           --------------------------
	.section	.note.nv.tkinfo,"",@"SHT_NOTE"
	.sectionflags	@"SHF_NOTE_NV_TKINFO"
	.tkinfo
        /*0018*/ 	.word	0x00000002
        /*0030*/ 	.string	""
        /*0030*/ 	.string	"ptxas"
        /*0030*/ 	.string	"Cuda compilation tools, release 13.0, V13.0.88"
        /*0030*/ 	.string	"Build cuda_13.0.r13.0/compiler.36424714_0"
        /*0030*/ 	.string	"-arch sm_100 -m 64 "



//--------------------- .note.nv.cuinfo           --------------------------
	.section	.note.nv.cuinfo,"",@"SHT_NOTE"
	.sectionflags	@"SHF_NOTE_NV_CUINFO"
        /*0018*/ 	.short	0x0002
        /*001a*/ 	.short	0x0064
        /*001c*/ 	.short	0x0082
	.zero		2


//--------------------- .nv.info                  --------------------------
	.section	.nv.info,"",@"SHT_CUDA_INFO"
	.align	4


	//----- nvinfo : EIATTR_REGCOUNT
	.align		4
        /*0000*/ 	.byte	0x04, 0x2f
        /*0002*/ 	.short	(.L_1 - .L_0)
	.align		4
.L_0:
        /*0004*/ 	.word	index@(_Z4funcPiyyyS_S_ii)
        /*0008*/ 	.word	0x0000002c


	//----- nvinfo : EIATTR_FRAME_SIZE
	.align		4
.L_1:
        /*000c*/ 	.byte	0x04, 0x11
        /*000e*/ 	.short	(.L_3 - .L_2)
	.align		4
.L_2:
        /*0010*/ 	.word	index@($__internal_0_$__cuda_sm20_div_u64)
        /*0014*/ 	.word	0x00000400


	//----- nvinfo : EIATTR_FRAME_SIZE
	.align		4
.L_3:
        /*0018*/ 	.byte	0x04, 0x11
        /*001a*/ 	.short	(.L_5 - .L_4)
	.align		4
.L_4:
        /*001c*/ 	.word	index@(_Z4funcPiyyyS_S_ii)
        /*0020*/ 	.word	0x00000400


	//----- nvinfo : EIATTR_MIN_STACK_SIZE
	.align		4
.L_5:
        /*0024*/ 	.byte	0x04, 0x12
        /*0026*/ 	.short	(.L_7 - .L_6)
	.align		4
.L_6:
        /*0028*/ 	.word	index@(_Z4funcPiyyyS_S_ii)
        /*002c*/ 	.word	0x00000400
.L_7:


//--------------------- .nv.compat                --------------------------
	.section	.nv.compat,"",@"SHT_CUDA_COMPAT_INFO"
	.align	4
        /*0000*/ 	.byte	0x02, 0x09, 0x00, 0x00, 0x02, 0x02, 0x01, 0x00, 0x02, 0x05, 0x05, 0x00, 0x03, 0x07, 0x01, 0x01
        /*0010*/ 	.byte	0x02, 0x03, 0x00, 0x00, 0x02, 0x06, 0x01, 0x00, 0x04, 0x0b, 0x08, 0x00, 0x09, 0x00, 0x00, 0x00
        /*0020*/ 	.byte	0x00, 0x00, 0x00, 0x00


//--------------------- .nv.info._Z4funcPiyyyS_S_ii --------------------------
	.section	.nv.info._Z4funcPiyyyS_S_ii,"",@"SHT_CUDA_INFO"
	.sectionflags	@""
	.align	4


	//----- nvinfo : EIATTR_CUDA_API_VERSION
	.align		4
        /*0000*/ 	.byte	0x04, 0x37
        /*0002*/ 	.short	(.L_9 - .L_8)
.L_8:
        /*0004*/ 	.word	0x00000082


	//----- nvinfo : EIATTR_KPARAM_INFO
	.align		4
.L_9:
        /*0008*/ 	.byte	0x04, 0x17
        /*000a*/ 	.short	(.L_11 - .L_10)
.L_10:
        /*000c*/ 	.word	0x00000000
        /*0010*/ 	.short	0x0007
        /*0012*/ 	.short	0x0034
        /*0014*/ 	.byte	0x00, 0xf0, 0x11, 0x00


	//----- nvinfo : EIATTR_KPARAM_INFO
	.align		4
.L_11:
        /*0018*/ 	.byte	0x04, 0x17
        /*001a*/ 	.short	(.L_13 - .L_12)
.L_12:
        /*001c*/ 	.word	0x00000000
        /*0020*/ 	.short	0x0006
        /*0022*/ 	.short	0x0030
        /*0024*/ 	.byte	0x00, 0xf0, 0x11, 0x00


	//----- nvinfo : EIATTR_KPARAM_INFO
	.align		4
.L_13:
        /*0028*/ 	.byte	0x04, 0x17
        /*002a*/ 	.short	(.L_15 - .L_14)
.L_14:
        /*002c*/ 	.word	0x00000000
        /*0030*/ 	.short	0x0005
        /*0032*/ 	.short	0x0028
        /*0034*/ 	.byte	0x00, 0xf5, 0x21, 0x00


	//----- nvinfo : EIATTR_KPARAM_INFO
	.align		4
.L_15:
        /*0038*/ 	.byte	0x04, 0x17
        /*003a*/ 	.short	(.L_17 - .L_16)
.L_16:
        /*003c*/ 	.word	0x00000000
        /*0040*/ 	.short	0x0004
        /*0042*/ 	.short	0x0020
        /*0044*/ 	.byte	0x00, 0xf5, 0x21, 0x00


	//----- nvinfo : EIATTR_KPARAM_INFO
	.align		4
.L_17:
        /*0048*/ 	.byte	0x04, 0x17
        /*004a*/ 	.short	(.L_19 - .L_18)
.L_18:
        /*004c*/ 	.word	0x00000000
        /*0050*/ 	.short	0x0003
        /*0052*/ 	.short	0x0018
        /*0054*/ 	.byte	0x00, 0xf0, 0x21, 0x00


	//----- nvinfo : EIATTR_KPARAM_INFO
	.align		4
.L_19:
        /*0058*/ 	.byte	0x04, 0x17
        /*005a*/ 	.short	(.L_21 - .L_20)
.L_20:
        /*005c*/ 	.word	0x00000000
        /*0060*/ 	.short	0x0002
        /*0062*/ 	.short	0x0010
        /*0064*/ 	.byte	0x00, 0xf0, 0x21, 0x00


	//----- nvinfo : EIATTR_KPARAM_INFO
	.align		4
.L_21:
        /*0068*/ 	.byte	0x04, 0x17
        /*006a*/ 	.short	(.L_23 - .L_22)
.L_22:
        /*006c*/ 	.word	0x00000000
        /*0070*/ 	.short	0x0001
        /*0072*/ 	.short	0x0008
        /*0074*/ 	.byte	0x00, 0xf0, 0x21, 0x00


	//----- nvinfo : EIATTR_KPARAM_INFO
	.align		4
.L_23:
        /*0078*/ 	.byte	0x04, 0x17
        /*007a*/ 	.short	(.L_25 - .L_24)
.L_24:
        /*007c*/ 	.word	0x00000000
        /*0080*/ 	.short	0x0000
        /*0082*/ 	.short	0x0000
        /*0084*/ 	.byte	0x00, 0xf5, 0x21, 0x00


	//----- nvinfo : EIATTR_SPARSE_MMA_MASK
	.align		4
.L_25:
        /*0088*/ 	.byte	0x03, 0x50
        /*008a*/ 	.short	0x0000


	//----- nvinfo : EIATTR_MAXREG_COUNT
	.align		4
        /*008c*/ 	.byte	0x03, 0x1b
        /*008e*/ 	.short	0x00ff


	//----- nvinfo : EIATTR_MERCURY_ISA_VERSION
	.align		4
        /*0090*/ 	.byte	0x03, 0x5f
        /*0092*/ 	.short	0x0101


	//----- nvinfo : EIATTR_VRC_CTA_INIT_COUNT
	.align		4
        /*0094*/ 	.byte	0x02, 0x4a
	.zero		1
	.zero		1


	//----- nvinfo : EIATTR_EXIT_INSTR_OFFSETS
	.align		4
        /*0098*/ 	.byte	0x04, 0x1c
        /*009a*/ 	.short	(.L_27 - .L_26)


	//   ....[0]....
.L_26:
        /*009c*/ 	.word	0x00005e60


	//----- nvinfo : EIATTR_CRS_STACK_SIZE
	.align		4
.L_27:
        /*00a0*/ 	.byte	0x04, 0x1e
        /*00a2*/ 	.short	(.L_29 - .L_28)
.L_28:
        /*00a4*/ 	.word	0x00000000


	//----- nvinfo : EIATTR_CBANK_PARAM_SIZE
	.align		4
.L_29:
        /*00a8*/ 	.byte	0x03, 0x19
        /*00aa*/ 	.short	0x0038


	//----- nvinfo : EIATTR_PARAM_CBANK
	.align		4
        /*00ac*/ 	.byte	0x04, 0x0a
        /*00ae*/ 	.short	(.L_31 - .L_30)
	.align		4
.L_30:
        /*00b0*/ 	.word	index@(.nv.constant0._Z4funcPiyyyS_S_ii)
        /*00b4*/ 	.short	0x0380
        /*00b6*/ 	.short	0x0038


	//----- nvinfo : EIATTR_SW_WAR
	.align		4
.L_31:
        /*00b8*/ 	.byte	0x04, 0x36
        /*00ba*/ 	.short	(.L_33 - .L_32)
.L_32:
        /*00bc*/ 	.word	0x00000008
.L_33:


//--------------------- .nv.callgraph             --------------------------
	.section	.nv.callgraph,"",@"SHT_CUDA_CALLGRAPH"
	.align	4
	.sectionentsize	8
	.align		4
        /*0000*/ 	.word	0x00000000
	.align		4
        /*0004*/ 	.word	0xffffffff
	.align		4
        /*0008*/ 	.word	0x00000000
	.align		4
        /*000c*/ 	.word	0xfffffffe
	.align		4
        /*0010*/ 	.word	0x00000000
	.align		4
        /*0014*/ 	.word	0xfffffffd
	.align		4
        /*0018*/ 	.word	0x00000000
	.align		4
        /*001c*/ 	.word	0xfffffffc


//--------------------- .text._Z4funcPiyyyS_S_ii  --------------------------
	.section	.text._Z4funcPiyyyS_S_ii,"ax",@progbits
	.align	128
        .global         _Z4funcPiyyyS_S_ii
        .type           _Z4funcPiyyyS_S_ii,@function
        .size           _Z4funcPiyyyS_S_ii,(.L_x_106 - _Z4funcPiyyyS_S_ii)
        .other          _Z4funcPiyyyS_S_ii,@"STO_CUDA_ENTRY STV_DEFAULT"
_Z4funcPiyyyS_S_ii:
.text._Z4funcPiyyyS_S_ii:
[----:B------:R-:W0:Y:S01]  /*0000*/  LDC R1, c[0x0][0x37c] ;  /* 0x0000df00ff017b82 */ /* 0x000e220000000800 */
[----:B------:R-:W1:Y:S07]  /*0010*/  S2R R0, SR_TID.X ;  /* 0x0000000000007919 */ /* 0x000e6e0000002100 */
[----:B------:R-:W1:Y:S01]  /*0020*/  S2UR UR4, SR_CTAID.X ;  /* 0x00000000000479c3 */ /* 0x000e620000002500 */
[----:B------:R-:W2:Y:S01]  /*0030*/  LDCU.64 UR6, c[0x0][0x390] ;  /* 0x00007200ff0677ac */ /* 0x000ea20008000a00 */
[----:B0-----:R-:W-:-:S06]  /*0040*/  VIADD R1, R1, 0xfffffc00 ;  /* 0xfffffc0001017836 */ /* 0x001fcc0000000000 */
[----:B------:R-:W1:Y:S08]  /*0050*/  LDC R3, c[0x0][0x360] ;  /* 0x0000d800ff037b82 */ /* 0x000e700000000800 */
[----:B------:R-:W0:Y:S08]  /*0060*/  LDC.64 R10, c[0x0][0x398] ;  /* 0x0000e600ff0a7b82 */ /* 0x000e300000000a00 */
[----:B------:R-:W3:Y:S08]  /*0070*/  LDC R20, c[0x0][0x3b0] ;  /* 0x0000ec00ff147b82 */ /* 0x000ef00000000800 */
[----:B------:R-:W2:Y:S01]  /*0080*/  LDC.64 R8, c[0x0][0x390] ;  /* 0x0000e400ff087b82 */ /* 0x000ea20000000a00 */
[----:B-1----:R-:W-:-:S05]  /*0090*/  IMAD R3, R3, UR4, R0 ;  /* 0x0000000403037c24 */ /* 0x002fca000f8e0200 */
[CC--:B0-----:R-:W-:Y:S02]  /*00a0*/  ISETP.GE.U32.AND P0, PT, R3.reuse, R10.reuse, PT ;  /* 0x0000000a0300720c */ /* 0x0c1fe40003f06070 */
[----:B------:R-:W-:Y:S02]  /*00b0*/  ISETP.LT.U32.AND P1, PT, R3, R10, PT ;  /* 0x0000000a0300720c */ /* 0x000fe40003f21070 */
[-C--:B------:R-:W-:Y:S02]  /*00c0*/  ISETP.GE.U32.AND.EX P0, PT, RZ, R11.reuse, PT, P0 ;  /* 0x0000000bff00720c */ /* 0x080fe40003f06100 */
[----:B------:R-:W-:Y:S01]  /*00d0*/  ISETP.LT.U32.AND.EX P1, PT, RZ, R11, PT, P1 ;  /* 0x0000000bff00720c */ /* 0x000fe20003f21110 */
[----:B---3--:R-:W-:-:S03]  /*00e0*/  VIADD R25, R20, 0xffffffff ;  /* 0xffffffff14197836 */ /* 0x008fc60000000000 */
[----:B------:R-:W-:Y:S02]  /*00f0*/  SEL R28, R3, R10, P1 ;  /* 0x0000000a031c7207 */ /* 0x000fe40000800000 */
[----:B------:R-:W-:Y:S02]  /*0100*/  SEL R29, R11, RZ, !P1 ;  /* 0x000000ff0b1d7207 */ /* 0x000fe40004800000 */
[----:B------:R-:W-:Y:S01]  /*0110*/  ISETP.GE.AND P1, PT, R20, 0x1, PT ;  /* 0x000000011400780c */ /* 0x000fe20003f26270 */
[C---:B--2---:R-:W-:Y:S01]  /*0120*/  IMAD.WIDE.U32 R4, R3.reuse, R8, UR6 ;  /* 0x0000000603047e25 */ /* 0x044fe2000f8e0008 */
[----:B------:R-:W0:Y:S03]  /*0130*/  LDCU.64 UR6, c[0x0][0x358] ;  /* 0x00006b00ff0677ac */ /* 0x000e260008000a00 */
[C---:B------:R-:W-:Y:S01]  /*0140*/  IMAD R7, R3.reuse, R9, RZ ;  /* 0x0000000903077224 */ /* 0x040fe200078e02ff */
[C---:B------:R-:W-:Y:S01]  /*0150*/  @!P0 IADD3 R0, P2, PT, R3.reuse, R4, RZ ;  /* 0x0000000403008210 */ /* 0x040fe20007f5e0ff */
[----:B------:R-:W-:Y:S01]  /*0160*/  IMAD.WIDE.U32 R28, R3, R8, R28 ;  /* 0x00000008031c7225 */ /* 0x000fe200078e001c */
[----:B------:R-:W-:-:S03]  /*0170*/  @P0 IADD3 R4, P3, PT, R4, R10, RZ ;  /* 0x0000000a04040210 */ /* 0x000fc60007f7e0ff */
[----:B------:R-:W-:Y:S01]  /*0180*/  IMAD.IADD R6, R5, 0x1, R7 ;  /* 0x0000000105067824 */ /* 0x000fe200078e0207 */
[----:B------:R-:W-:Y:S01]  /*0190*/  @P0 IADD3 R0, P4, PT, R4, -0x1, RZ ;  /* 0xffffffff04000810 */ /* 0x000fe20007f9e0ff */
[----:B------:R-:W-:Y:S02]  /*01a0*/  IMAD.IADD R24, R7, 0x1, R29 ;  /* 0x0000000107187824 */ /* 0x000fe400078e021d */
[----:B------:R-:W-:Y:S01]  /*01b0*/  @!P0 IMAD.X R2, RZ, RZ, R6, P2 ;  /* 0x000000ffff028224 */ /* 0x000fe200010e0606 */
[----:B------:R-:W-:Y:S01]  /*01c0*/  @P0 IADD3.X R2, PT, PT, R6, -0x1, R11, P4, P3 ;  /* 0xffffffff06020810 */ /* 0x000fe200027e640b */
[----:B------:R-:W-:Y:S08]  /*01d0*/  @!P1 BRA `(.L_x_0) ;  /* 0x0000000400789947 */ /* 0x000ff00003800000 */
[----:B------:R-:W-:Y:S01]  /*01e0*/  ISETP.GE.U32.AND P0, PT, R25, 0xf, PT ;  /* 0x0000000f1900780c */ /* 0x000fe20003f06070 */
[----:B------:R-:W-:Y:S01]  /*01f0*/  IMAD.MOV.U32 R21, RZ, RZ, RZ ;  /* 0x000000ffff157224 */ /* 0x000fe200078e00ff */
[----:B------:R-:W-:-:S04]  /*0200*/  LOP3.LUT R30, R20, 0xf, RZ, 0xc0, !PT ;  /* 0x0000000f141e7812 */ /* 0x000fc800078ec0ff */
[----:B------:R-:W-:-:S07]  /*0210*/  ISETP.NE.AND P2, PT, R30, RZ, PT ;  /* 0x000000ff1e00720c */ /* 0x000fce0003f45270 */
[----:B------:R-:W-:Y:S06]  /*0220*/  @!P0 BRA `(.L_x_1) ;  /* 0x0000000000788947 */ /* 0x000fec0003800000 */
[----:B------:R-:W-:Y:S01]  /*0230*/  LOP3.LUT R21, R20, 0x7ffffff0, RZ, 0xc0, !PT ;  /* 0x7ffffff014157812 */ /* 0x000fe200078ec0ff */
[----:B------:R-:W-:Y:S01]  /*0240*/  IMAD.MOV.U32 R26, RZ, RZ, RZ ;  /* 0x000000ffff1a7224 */ /* 0x000fe200078e00ff */
[----:B------:R-:W1:Y:S06]  /*0250*/  LDCU UR4, c[0x0][0x3b4] ;  /* 0x00007680ff0477ac */ /* 0x000e6c0008000800 */
.L_x_2:
[----:B--2---:R-:W2:Y:S01]  /*0260*/  LDC.64 R22, c[0x0][0x380] ;  /* 0x0000e000ff167b82 */ /* 0x004ea20000000a00 */
[----:B-1----:R-:W-:-:S04]  /*0270*/  IMAD R5, R20, UR4, R26 ;  /* 0x0000000414057c24 */ /* 0x002fc8000f8e021a */
[----:B--2---:R-:W-:-:S05]  /*0280*/  IMAD.WIDE R22, R5, 0x4, R22 ;  /* 0x0000000405167825 */ /* 0x004fca00078e0216 */
[----:B0-----:R-:W2:Y:S04]  /*0290*/  LDG.E R4, desc[UR6][R22.64] ;  /* 0x0000000616047981 */ /* 0x001ea8000c1e1900 */
[----:B------:R-:W2:Y:S04]  /*02a0*/  LDG.E R5, desc[UR6][R22.64+0x4] ;  /* 0x0000040616057981 */ /* 0x000ea8000c1e1900 */
[----:B------:R-:W2:Y:S04]  /*02b0*/  LDG.E R6, desc[UR6][R22.64+0x8] ;  /* 0x0000080616067981 */ /* 0x000ea8000c1e1900 */
[----:B------:R-:W2:Y:S04]  /*02c0*/  LDG.E R7, desc[UR6][R22.64+0xc] ;  /* 0x00000c0616077981 */ /* 0x000ea8000c1e1900 */
[----:B------:R-:W3:Y:S04]  /*02d0*/  LDG.E R8, desc[UR6][R22.64+0x10] ;  /* 0x0000100616087981 */ /* 0x000ee8000c1e1900 */
[----:B------:R-:W3:Y:S04]  /*02e0*/  LDG.E R9, desc[UR6][R22.64+0x14] ;  /* 0x0000140616097981 */ /* 0x000ee8000c1e1900 */
[----:B------:R-:W3:Y:S04]  /*02f0*/  LDG.E R10, desc[UR6][R22.64+0x18] ;  /* 0x00001806160a7981 */ /* 0x000ee8000c1e1900 */
[----:B------:R-:W3:Y:S04]  /*0300*/  LDG.E R11, desc[UR6][R22.64+0x1c] ;  /* 0x00001c06160b7981 */ /* 0x000ee8000c1e1900 */
[----:B------:R-:W4:Y:S04]  /*0310*/  LDG.E R12, desc[UR6][R22.64+0x20] ;  /* 0x00002006160c7981 */ /* 0x000f28000c1e1900 */
[----:B------:R-:W4:Y:S04]  /*0320*/  LDG.E R13, desc[UR6][R22.64+0x24] ;  /* 0x00002406160d7981 */ /* 0x000f28000c1e1900 */
[----:B------:R-:W4:Y:S04]  /*0330*/  LDG.E R14, desc[UR6][R22.64+0x28] ;  /* 0x00002806160e7981 */ /* 0x000f28000c1e1900 */
[----:B------:R-:W4:Y:S04]  /*0340*/  LDG.E R15, desc[UR6][R22.64+0x2c] ;  /* 0x00002c06160f7981 */ /* 0x000f28000c1e1900 */
[----:B------:R-:W5:Y:S04]  /*0350*/  LDG.E R16, desc[UR6][R22.64+0x30] ;  /* 0x0000300616107981 */ /* 0x000f68000c1e1900 */
[----:B------:R-:W5:Y:S04]  /*0360*/  LDG.E R17, desc[UR6][R22.64+0x34] ;  /* 0x0000340616117981 */ /* 0x000f68000c1e1900 */
[----:B------:R-:W5:Y:S04]  /*0370*/  LDG.E R18, desc[UR6][R22.64+0x38] ;  /* 0x0000380616127981 */ /* 0x000f68000c1e1900 */
[----:B------:R-:W5:Y:S01]  /*0380*/  LDG.E R19, desc[UR6][R22.64+0x3c] ;  /* 0x00003c0616137981 */ /* 0x000f62000c1e1900 */
[C---:B------:R-:W-:Y:S01]  /*0390*/  LEA R27, R26.reuse, R1, 0x2 ;  /* 0x000000011a1b7211 */ /* 0x040fe200078e10ff */
[----:B------:R-:W-:-:S05]  /*03a0*/  VIADD R26, R26, 0x10 ;  /* 0x000000101a1a7836 */ /* 0x000fca0000000000 */
[----:B------:R-:W-:Y:S01]  /*03b0*/  ISETP.NE.AND P0, PT, R26, R21, PT ;  /* 0x000000151a00720c */ /* 0x000fe20003f05270 */
[----:B--2---:R2:W-:Y:S04]  /*03c0*/  STL.128 [R27], R4 ;  /* 0x000000041b007387 */ /* 0x0045e80000100c00 */
[----:B---3--:R2:W-:Y:S04]  /*03d0*/  STL.128 [R27+0x10], R8 ;  /* 0x000010081b007387 */ /* 0x0085e80000100c00 */
[----:B----4-:R2:W-:Y:S04]  /*03e0*/  STL.128 [R27+0x20], R12 ;  /* 0x0000200c1b007387 */ /* 0x0105e80000100c00 */
[----:B-----5:R2:W-:Y:S01]  /*03f0*/  STL.128 [R27+0x30], R16 ;  /* 0x000030101b007387 */ /* 0x0205e20000100c00 */
[----:B------:R-:W-:Y:S05]  /*0400*/  @P0 BRA `(.L_x_2) ;  /* 0xfffffffc00940947 */ /* 0x000fea000383ffff */
.L_x_1:
[----:B------:R-:W-:Y:S05]  /*0410*/  @!P2 BRA `(.L_x_0) ;  /* 0x0000000000e8a947 */ /* 0x000fea0003800000 */
[----:B------:R-:W-:Y:S02]  /*0420*/  ISETP.GE.U32.AND P0, PT, R30, 0x8, PT ;  /* 0x000000081e00780c */ /* 0x000fe40003f06070 */
[----:B--2---:R-:W-:-:S04]  /*0430*/  LOP3.LUT R9, R20, 0x7, RZ, 0xc0, !PT ;  /* 0x0000000714097812 */ /* 0x004fc800078ec0ff */
[----:B------:R-:W-:-:S07]  /*0440*/  ISETP.NE.AND P2, PT, R9, RZ, PT ;  /* 0x000000ff0900720c */ /* 0x000fce0003f45270 */
[----:B------:R-:W-:Y:S06]  /*0450*/  @!P0 BRA `(.L_x_3) ;  /* 0x0000000000588947 */ /* 0x000fec0003800000 */
[----:B------:R-:W1:Y:S01]  /*0460*/  LDC.64 R4, c[0x0][0x380] ;  /* 0x0000e000ff047b82 */ /* 0x000e620000000a00 */
[----:B------:R-:W2:Y:S02]  /*0470*/  LDCU UR4, c[0x0][0x3b4] ;  /* 0x00007680ff0477ac */ /* 0x000ea40008000800 */
[----:B--2---:R-:W-:-:S04]  /*0480*/  IMAD R7, R20, UR4, R21 ;  /* 0x0000000414077c24 */ /* 0x004fc8000f8e0215 */
[----:B-1----:R-:W-:-:S05]  /*0490*/  IMAD.WIDE R4, R7, 0x4, R4 ;  /* 0x0000000407047825 */ /* 0x002fca00078e0204 */
[----:B0-----:R-:W2:Y:S04]  /*04a0*/  LDG.E R6, desc[UR6][R4.64] ;  /* 0x0000000604067981 */ /* 0x001ea8000c1e1900 */
[----:B------:R-:W3:Y:S04]  /*04b0*/  LDG.E R8, desc[UR6][R4.64+0x4] ;  /* 0x0000040604087981 */ /* 0x000ee8000c1e1900 */
[----:B------:R-:W4:Y:S04]  /*04c0*/  LDG.E R10, desc[UR6][R4.64+0x8] ;  /* 0x00000806040a7981 */ /* 0x000f28000c1e1900 */
[----:B------:R-:W5:Y:S04]  /*04d0*/  LDG.E R12, desc[UR6][R4.64+0xc] ;  /* 0x00000c06040c7981 */ /* 0x000f68000c1e1900 */
[----:B------:R-:W5:Y:S04]  /*04e0*/  LDG.E R14, desc[UR6][R4.64+0x10] ;  /* 0x00001006040e7981 */ /* 0x000f68000c1e1900 */
[----:B------:R-:W5:Y:S04]  /*04f0*/  LDG.E R16, desc[UR6][R4.64+0x14] ;  /* 0x0000140604107981 */ /* 0x000f68000c1e1900 */
[----:B------:R-:W5:Y:S04]  /*0500*/  LDG.E R18, desc[UR6][R4.64+0x18] ;  /* 0x0000180604127981 */ /* 0x000f68000c1e1900 */
[----:B------:R-:W5:Y:S01]  /*0510*/  LDG.E R22, desc[UR6][R4.64+0x1c] ;  /* 0x00001c0604167981 */ /* 0x000f62000c1e1900 */
[----:B------:R-:W-:-:S02]  /*0520*/  IMAD R7, R21, 0x4, R1 ;  /* 0x0000000415077824 */ /* 0x000fc400078e0201 */
[----:B------:R-:W-:-:S03]  /*0530*/  VIADD R21, R21, 0x8 ;  /* 0x0000000815157836 */ /* 0x000fc60000000000 */
[----:B--2---:R1:W-:Y:S04]  /*0540*/  STL [R7], R6 ;  /* 0x0000000607007387 */ /* 0x0043e80000100800 */
[----:B---3--:R1:W-:Y:S04]  /*0550*/  STL [R7+0x4], R8 ;  /* 0x0000040807007387 */ /* 0x0083e80000100800 */
[----:B----4-:R1:W-:Y:S04]  /*0560*/  STL [R7+0x8], R10 ;  /* 0x0000080a07007387 */ /* 0x0103e80000100800 */
[----:B-----5:R1:W-:Y:S04]  /*0570*/  STL [R7+0xc], R12 ;  /* 0x00000c0c07007387 */ /* 0x0203e80000100800 */
[----:B------:R1:W-:Y:S04]  /*0580*/  STL [R7+0x10], R14 ;  /* 0x0000100e07007387 */ /* 0x0003e80000100800 */
[----:B------:R1:W-:Y:S04]  /*0590*/  STL [R7+0x14], R16 ;  /* 0x0000141007007387 */ /* 0x0003e80000100800 */
[----:B------:R1:W-:Y:S04]  /*05a0*/  STL [R7+0x18], R18 ;  /* 0x0000181207007387 */ /* 0x0003e80000100800 */
[----:B------:R1:W-:Y:S02]  /*05b0*/  STL [R7+0x1c], R22 ;  /* 0x00001c1607007387 */ /* 0x0003e40000100800 */
.L_x_3:
[----:B------:R-:W-:Y:S05]  /*05c0*/  @!P2 BRA `(.L_x_0) ;  /* 0x00000000007ca947 */ /* 0x000fea0003800000 */
[----:B------:R-:W-:Y:S02]  /*05d0*/  ISETP.GE.U32.AND P0, PT, R9, 0x4, PT ;  /* 0x000000040900780c */ /* 0x000fe40003f06070 */
[----:B------:R-:W-:-:S04]  /*05e0*/  LOP3.LUT R11, R20, 0x3, RZ, 0xc0, !PT ;  /* 0x00000003140b7812 */ /* 0x000fc800078ec0ff */
[----:B------:R-:W-:-:S07]  /*05f0*/  ISETP.NE.AND P2, PT, R11, RZ, PT ;  /* 0x000000ff0b00720c */ /* 0x000fce0003f45270 */
[----:B------:R-:W-:Y:S06]  /*0600*/  @!P0 BRA `(.L_x_4) ;  /* 0x0000000000388947 */ /* 0x000fec0003800000 */
[----:B------:R-:W2:Y:S01]  /*0610*/  LDC.64 R4, c[0x0][0x380] ;  /* 0x0000e000ff047b82 */ /* 0x000ea20000000a00 */
[----:B------:R-:W1:Y:S02]  /*0620*/  LDCU UR4, c[0x0][0x3b4] ;  /* 0x00007680ff0477ac */ /* 0x000e640008000800 */
[----:B-1----:R-:W-:-:S04]  /*0630*/  IMAD R7, R20, UR4, R21 ;  /* 0x0000000414077c24 */ /* 0x002fc8000f8e0215 */
[----:B--2---:R-:W-:-:S05]  /*0640*/  IMAD.WIDE R4, R7, 0x4, R4 ;  /* 0x0000000407047825 */ /* 0x004fca00078e0204 */
[----:B0-----:R-:W2:Y:S04]  /*0650*/  LDG.E R6, desc[UR6][R4.64] ;  /* 0x0000000604067981 */ /* 0x001ea8000c1e1900 */
[----:B------:R-:W3:Y:S04]  /*0660*/  LDG.E R8, desc[UR6][R4.64+0x4] ;  /* 0x0000040604087981 */ /* 0x000ee8000c1e1900 */
[----:B------:R-:W4:Y:S04]  /*0670*/  LDG.E R10, desc[UR6][R4.64+0x8] ;  /* 0x00000806040a7981 */ /* 0x000f28000c1e1900 */
[----:B------:R-:W5:Y:S01]  /*0680*/  LDG.E R12, desc[UR6][R4.64+0xc] ;  /* 0x00000c06040c7981 */ /* 0x000f62000c1e1900 */
[----:B------:R-:W-:-:S02]  /*0690*/  IMAD R7, R21, 0x4, R1 ;  /* 0x0000000415077824 */ /* 0x000fc400078e0201 */
[----:B------:R-:W-:-:S03]  /*06a0*/  VIADD R21, R21, 0x4 ;  /* 0x0000000415157836 */ /* 0x000fc60000000000 */
[----:B--2---:R2:W-:Y:S04]  /*06b0*/  STL [R7], R6 ;  /* 0x0000000607007387 */ /* 0x0045e80000100800 */
[----:B---3--:R2:W-:Y:S04]  /*06c0*/  STL [R7+0x4], R8 ;  /* 0x0000040807007387 */ /* 0x0085e80000100800 */
[----:B----4-:R2:W-:Y:S04]  /*06d0*/  STL [R7+0x8], R10 ;  /* 0x0000080a07007387 */ /* 0x0105e80000100800 */
[----:B-----5:R2:W-:Y:S02]  /*06e0*/  STL [R7+0xc], R12 ;  /* 0x00000c0c07007387 */ /* 0x0205e40000100800 */
.L_x_4:
[----:B------:R-:W-:Y:S05]  /*06f0*/  @!P2 BRA `(.L_x_0) ;  /* 0x000000000030a947 */ /* 0x000fea0003800000 */
[----:B-12---:R-:W1:Y:S01]  /*0700*/  LDC.64 R6, c[0x0][0x380] ;  /* 0x0000e000ff067b82 */ /* 0x006e620000000a00 */
[----:B------:R-:W2:Y:S01]  /*0710*/  LDCU UR5, c[0x0][0x3b4] ;  /* 0x00007680ff0577ac */ /* 0x000ea20008000800 */
[----:B------:R-:W-:-:S05]  /*0720*/  UMOV UR4, URZ ;  /* 0x000000ff00047c82 */ /* 0x000fca0008000000 */
.L_x_5:
[----:B--2---:R-:W-:-:S04]  /*0730*/  IMAD R5, R20, UR5, R21 ;  /* 0x0000000514057c24 */ /* 0x004fc8000f8e0215 */
[----:B-1-3--:R-:W-:-:S06]  /*0740*/  IMAD.WIDE R4, R5, 0x4, R6 ;  /* 0x0000000405047825 */ /* 0x00afcc00078e0206 */
[----:B0-----:R-:W2:Y:S01]  /*0750*/  LDG.E R4, desc[UR6][R4.64] ;  /* 0x0000000604047981 */ /* 0x001ea2000c1e1900 */
[C---:B------:R-:W-:Y:S01]  /*0760*/  IMAD R9, R21.reuse, 0x4, R1 ;  /* 0x0000000415097824 */ /* 0x040fe200078e0201 */
[----:B------:R-:W-:Y:S01]  /*0770*/  UIADD3 UR4, UPT, UPT, UR4, 0x1, URZ ;  /* 0x0000000104047890 */ /* 0x000fe2000fffe0ff */
[----:B------:R-:W-:-:S05]  /*0780*/  VIADD R21, R21, 0x1 ;  /* 0x0000000115157836 */ /* 0x000fca0000000000 */
[----:B------:R-:W-:Y:S01]  /*0790*/  ISETP.NE.AND P0, PT, R11, UR4, PT ;  /* 0x000000040b007c0c */ /* 0x000fe2000bf05270 */
[----:B--2---:R3:W-:-:S12]  /*07a0*/  STL [R9], R4 ;  /* 0x0000000409007387 */ /* 0x0047d80000100800 */
[----:B------:R-:W-:Y:S05]  /*07b0*/  @P0 BRA `(.L_x_5) ;  /* 0xfffffffc00dc0947 */ /* 0x000fea000383ffff */
.L_x_0:
[----:B------:R-:W4:Y:S01]  /*07c0*/  LDCU UR5, c[0x0][0x3b4] ;  /* 0x00007680ff0577ac */ /* 0x000f220008000800 */
[----:B--23--:R-:W-:Y:S01]  /*07d0*/  IADD3 R4, PT, PT, R1, 0x200, RZ ;  /* 0x0000020001047810 */ /* 0x00cfe20007ffe0ff */
[----:B----4-:R-:W-:-:S09]  /*07e0*/  UISETP.GE.AND UP0, UPT, UR5, 0x1, UPT ;  /* 0x000000010500788c */ /* 0x010fd2000bf06270 */
[----:B------:R-:W-:Y:S05]  /*07f0*/  BRA.U !UP0, `(.L_x_6) ;  /* 0x0000001d08d87547 */ /* 0x000fea000b800000 */
[----:B------:R-:W-:Y:S05]  /*0800*/  @!P1 BRA `(.L_x_7) ;  /* 0x0000000c00149947 */ /* 0x000fea0003800000 */
[----:B------:R-:W2:Y:S01]  /*0810*/  LDCU UR4, c[0x0][0x3b4] ;  /* 0x00007680ff0477ac */ /* 0x000ea20008000800 */
[C---:B------:R-:W-:Y:S02]  /*0820*/  LOP3.LUT R26, R20.reuse, 0xf, RZ, 0xc0, !PT ;  /* 0x0000000f141a7812 */ /* 0x040fe400078ec0ff */
[C---:B-1----:R-:W-:Y:S02]  /*0830*/  LOP3.LUT R7, R20.reuse, 0x7, RZ, 0xc0, !PT ;  /* 0x0000000714077812 */ /* 0x042fe400078ec0ff */
[----:B------:R-:W-:Y:S01]  /*0840*/  LOP3.LUT R6, R20, 0x7ffffff0, RZ, 0xc0, !PT ;  /* 0x7ffffff014067812 */ /* 0x000fe200078ec0ff */
[----:B------:R-:W-:Y:S01]  /*0850*/  VIADD R35, R26, 0xffffffff ;  /* 0xffffffff1a237836 */ /* 0x000fe20000000000 */
[----:B------:R-:W-:Y:S01]  /*0860*/  LOP3.LUT R5, R20, 0x3, RZ, 0xc0, !PT ;  /* 0x0000000314057812 */ /* 0x000fe200078ec0ff */
[----:B------:R-:W-:Y:S02]  /*0870*/  VIADD R34, R7, 0xffffffff ;  /* 0xffffffff07227836 */ /* 0x000fe40000000000 */
[----:B--2---:R-:W-:-:S07]  /*0880*/  IMAD.U32 R33, RZ, RZ, UR4 ;  /* 0x00000004ff217e24 */ /* 0x004fce000f8e00ff */
.L_x_16:
[----:B01-34-:R-:W-:Y:S01]  /*0890*/  IMAD.MOV.U32 R12, RZ, RZ, 0x1 ;  /* 0x00000001ff0c7424 */ /* 0x01bfe200078e00ff */
[----:B------:R-:W-:Y:S01]  /*08a0*/  BSSY.RECONVERGENT B0, `(.L_x_8) ;  /* 0x0000024000007945 */ /* 0x000fe20003800200 */
[----:B------:R-:W-:-:S03]  /*08b0*/  IMAD.MOV.U32 R30, RZ, RZ, R33 ;  /* 0x000000ffff1e7224 */ /* 0x000fc600078e0021 */
[----:B------:R-:W-:-:S04]  /*08c0*/  SHF.L.U32 R12, R12, R33, RZ ;  /* 0x000000210c0c7219 */ /* 0x000fc800000006ff */
[----:B------:R-:W-:-:S04]  /*08d0*/  SHF.R.S32.HI R15, RZ, 0x1f, R12 ;  /* 0x0000001fff0f7819 */ /* 0x000fc8000001140c */
[--C-:B------:R-:W-:Y:S02]  /*08e0*/  SHF.R.U64 R9, R12, 0x1, R15.reuse ;  /* 0x000000010c097819 */ /* 0x100fe4000000120f */
[----:B--2---:R-:W-:Y:S02]  /*08f0*/  SHF.R.U32.HI R11, RZ, 0x1, R15 ;  /* 0x00000001ff0b7819 */ /* 0x004fe4000001160f */
[----:B------:R-:W-:-:S05]  /*0900*/  IADD3 R14, P0, PT, R9, R28, RZ ;  /* 0x0000001c090e7210 */ /* 0x000fca0007f1e0ff */
[----:B------:R-:W-:-:S05]  /*0910*/  IMAD.X R13, R11, 0x1, R24, P0 ;  /* 0x000000010b0d7824 */ /* 0x000fca00000e0618 */
[----:B------:R-:W-:-:S04]  /*0920*/  LOP3.LUT R8, R13, R15, RZ, 0xfc, !PT ;  /* 0x0000000f0d087212 */ /* 0x000fc800078efcff */
[----:B------:R-:W-:Y:S01]  /*0930*/  ISETP.NE.U32.AND P0, PT, R8, RZ, PT ;  /* 0x000000ff0800720c */ /* 0x000fe20003f05070 */
[----:B------:R-:W-:-:S05]  /*0940*/  VIADD R8, R33, 0xffffffff ;  /* 0xffffffff21087836 */ /* 0x000fca0000000000 */
[----:B------:R-:W-:-:S07]  /*0950*/  MOV R33, R8 ;  /* 0x0000000800217202 */ /* 0x000fce0000000f00 */
[----:B------:R-:W-:Y:S05]  /*0960*/  @P0 BRA `(.L_x_9) ;  /* 0x0000000000500947 */ /* 0x000fea0003800000 */
[----:B------:R-:W1:Y:S01]  /*0970*/  I2F.U32.RP R10, R12 ;  /* 0x0000000c000a7306 */ /* 0x000e620000209000 */
[----:B------:R-:W-:Y:S01]  /*0980*/  IMAD.MOV R11, RZ, RZ, -R12 ;  /* 0x000000ffff0b7224 */ /* 0x000fe200078e0a0c */
[----:B------:R-:W-:-:S06]  /*0990*/  ISETP.NE.U32.AND P2, PT, R12, RZ, PT ;  /* 0x000000ff0c00720c */ /* 0x000fcc0003f45070 */
[----:B-1----:R-:W1:Y:S02]  /*09a0*/  MUFU.RCP R10, R10 ;  /* 0x0000000a000a7308 */ /* 0x002e640000001000 */
[----:B-1----:R-:W-:-:S06]  /*09b0*/  VIADD R8, R10, 0xffffffe ;  /* 0x0ffffffe0a087836 */ /* 0x002fcc0000000000 */
[----:B------:R1:W2:Y:S02]  /*09c0*/  F2I.FTZ.U32.TRUNC.NTZ R9, R8 ;  /* 0x0000000800097305 */ /* 0x0002a4000021f000 */
[----:B-1----:R-:W-:Y:S02]  /*09d0*/  IMAD.MOV.U32 R8, RZ, RZ, RZ ;  /* 0x000000ffff087224 */ /* 0x002fe400078e00ff */
[----:B--2---:R-:W-:-:S04]  /*09e0*/  IMAD R11, R11, R9, RZ ;  /* 0x000000090b0b7224 */ /* 0x004fc800078e02ff */
[----:B------:R-:W-:-:S06]  /*09f0*/  IMAD.HI.U32 R9, R9, R11, R8 ;  /* 0x0000000b09097227 */ /* 0x000fcc00078e0008 */
[----:B------:R-:W-:-:S04]  /*0a00*/  IMAD.HI.U32 R9, R9, R14, RZ ;  /* 0x0000000e09097227 */ /* 0x000fc800078e00ff */
[----:B------:R-:W-:-:S04]  /*0a10*/  IMAD.MOV R11, RZ, RZ, -R9 ;  /* 0x000000ffff0b7224 */ /* 0x000fc800078e0a09 */
[----:B------:R-:W-:-:S05]  /*0a20*/  IMAD R11, R12, R11, R14 ;  /* 0x0000000b0c0b7224 */ /* 0x000fca00078e020e */
[----:B------:R-:W-:-:S13]  /*0a30*/  ISETP.GE.U32.AND P0, PT, R11, R12, PT ;  /* 0x0000000c0b00720c */ /* 0x000fda0003f06070 */
[----:B------:R-:W-:Y:S02]  /*0a40*/  @P0 IMAD.IADD R11, R11, 0x1, -R12 ;  /* 0x000000010b0b0824 */ /* 0x000fe400078e0a0c */
[----:B------:R-:W-:-:S03]  /*0a50*/  @P0 VIADD R9, R9, 0x1 ;  /* 0x0000000109090836 */ /* 0x000fc60000000000 */
[----:B------:R-:W-:-:S13]  /*0a60*/  ISETP.GE.U32.AND P1, PT, R11, R12, PT ;  /* 0x0000000c0b00720c */ /* 0x000fda0003f26070 */
[----:B------:R-:W-:Y:S01]  /*0a70*/  @P1 VIADD R9, R9, 0x1 ;  /* 0x0000000109091836 */ /* 0x000fe20000000000 */
[----:B------:R-:W-:-:S04]  /*0a80*/  @!P2 LOP3.LUT R9, RZ, R12, RZ, 0x33, !PT ;  /* 0x0000000cff09a212 */ /* 0x000fc800078e33ff */
[----:B------:R-:W-:Y:S01]  /*0a90*/  MOV R8, R9 ;  /* 0x0000000900087202 */ /* 0x000fe20000000f00 */
[----:B------:R-:W-:Y:S06]  /*0aa0*/  BRA `(.L_x_10) ;  /* 0x00000000000c7947 */ /* 0x000fec0003800000 */
.L_x_9:
[----:B------:R-:W-:Y:S01]  /*0ab0*/  IMAD.MOV.U32 R11, RZ, RZ, R15 ;  /* 0x000000ffff0b7224 */ /* 0x000fe200078e000f */
[----:B------:R-:W-:-:S07]  /*0ac0*/  MOV R10, 0xae0 ;  /* 0x00000ae0000a7802 */ /* 0x000fce0000000f00 */
[----:B0-----:R-:W-:Y:S05]  /*0ad0*/  CALL.REL.NOINC `($__internal_0_$__cuda_sm20_div_u64) ;  /* 0x0000005000e47944 */ /* 0x001fea0003c00000 */
.L_x_10:
[----:B0-----:R-:W-:Y:S05]  /*0ae0*/  BSYNC.RECONVERGENT B0 ;  /* 0x0000000000007941 */ /* 0x001fea0003800200 */
.L_x_8:
[----:B------:R-:W-:Y:S01]  /*0af0*/  IMAD.SHL.U32 R8, R8, 0x2, RZ ;  /* 0x0000000208087824 */ /* 0x000fe200078e00ff */
[----:B------:R-:W-:Y:S01]  /*0b00*/  ISETP.GE.U32.AND P0, PT, R25, 0xf, PT ;  /* 0x0000000f1900780c */ /* 0x000fe20003f06070 */
[----:B------:R-:W-:Y:S02]  /*0b10*/  IMAD R12, R33, 0x4, R4 ;  /* 0x00000004210c7824 */ /* 0x000fe400078e0204 */
[----:B------:R-:W-:Y:S01]  /*0b20*/  IMAD.MOV.U32 R10, RZ, RZ, RZ ;  /* 0x000000ffff0a7224 */ /* 0x000fe200078e00ff */
[----:B------:R-:W-:-:S05]  /*0b30*/  LOP3.LUT R8, R8, 0x2, RZ, 0xc0, !PT ;  /* 0x0000000208087812 */ /* 0x000fca00078ec0ff */
[----:B------:R-:W-:-:S05]  /*0b40*/  VIADD R27, R8, 0xffffffff ;  /* 0xffffffff081b7836 */ /* 0x000fca0000000000 */
[----:B------:R0:W-:Y:S01]  /*0b50*/  STL [R12], R27 ;  /* 0x0000001b0c007387 */ /* 0x0001e20000100800 */
[----:B------:R-:W-:Y:S05]  /*0b60*/  @!P0 BRA `(.L_x_11) ;  /* 0x0000000000c88947 */ /* 0x000fea0003800000 */
[----:B------:R-:W-:Y:S01]  /*0b70*/  IMAD.MOV.U32 R32, RZ, RZ, RZ ;  /* 0x000000ffff207224 */ /* 0x000fe200078e00ff */
[----:B------:R-:W1:Y:S06]  /*0b80*/  LDCU UR4, c[0x0][0x3b0] ;  /* 0x00007600ff0477ac */ /* 0x000e6c0008000800 */
.L_x_12:
[----:B--2---:R-:W2:Y:S01]  /*0b90*/  LDC.64 R38, c[0x0][0x380] ;  /* 0x0000e000ff267b82 */ /* 0x004ea20000000a00 */
[----:B-1----:R-:W-:Y:S02]  /*0ba0*/  IMAD R9, R33, UR4, R32 ;  /* 0x0000000421097c24 */ /* 0x002fe4000f8e0220 */
[----:B------:R-:W-:Y:S02]  /*0bb0*/  IMAD R31, R32, 0x4, R1 ;  /* 0x00000004201f7824 */ /* 0x000fe400078e0201 */
[----:B--2---:R-:W-:-:S03]  /*0bc0*/  IMAD.WIDE R38, R9, 0x4, R38 ;  /* 0x0000000409267825 */ /* 0x004fc600078e0226 */
[----:B------:R-:W2:Y:S04]  /*0bd0*/  LDL.128 R8, [R31] ;  /* 0x000000001f087983 */ /* 0x000ea80000100c00 */
[----:B------:R-:W2:Y:S04]  /*0be0*/  LDG.E R16, desc[UR6][R38.64] ;  /* 0x0000000626107981 */ /* 0x000ea8000c1e1900 */
[----:B0-----:R-:W3:Y:S04]  /*0bf0*/  LDG.E R12, desc[UR6][R38.64+0x4] ;  /* 0x00000406260c7981 */ /* 0x001ee8000c1e1900 */
[----:B------:R-:W4:Y:S04]  /*0c00*/  LDG.E R18, desc[UR6][R38.64+0x8] ;  /* 0x0000080626127981 */ /* 0x000f28000c1e1900 */
[----:B------:R-:W5:Y:S04]  /*0c10*/  LDG.E R22, desc[UR6][R38.64+0xc] ;  /* 0x00000c0626167981 */ /* 0x000f68000c1e1900 */
[----:B------:R-:W5:Y:S04]  /*0c20*/  LDG.E R20, desc[UR6][R38.64+0x10] ;  /* 0x0000100626147981 */ /* 0x000f68000c1e1900 */
[----:B------:R-:W5:Y:S04]  /*0c30*/  LDG.E R36, desc[UR6][R38.64+0x1c] ;  /* 0x00001c0626247981 */ /* 0x000f68000c1e1900 */
[----:B------:R-:W5:Y:S01]  /*0c40*/  LDG.E R37, desc[UR6][R38.64+0x28] ;  /* 0x0000280626257981 */ /* 0x000f62000c1e1900 */
[----:B--2---:R-:W-:-:S03]  /*0c50*/  IMAD R16, R27, R16, R8 ;  /* 0x000000101b107224 */ /* 0x004fc600078e0208 */
[----:B------:R-:W2:Y:S01]  /*0c60*/  LDG.E R8, desc[UR6][R38.64+0x14] ;  /* 0x0000140626087981 */ /* 0x000ea2000c1e1900 */
[----:B---3--:R-:W-:-:S03]  /*0c70*/  IMAD R17, R27, R12, R9 ;  /* 0x0000000c1b117224 */ /* 0x008fc600078e0209 */
[----:B------:R-:W3:Y:S01]  /*0c80*/  LDL.128 R12, [R31+0x10] ;  /* 0x000010001f0c7983 */ /* 0x000ee20000100c00 */
[C---:B----4-:R-:W-:Y:S02]  /*0c90*/  IMAD R18, R27.reuse, R18, R10 ;  /* 0x000000121b127224 */ /* 0x050fe400078e020a */
[C---:B-----5:R-:W-:Y:S02]  /*0ca0*/  IMAD R19, R27.reuse, R22, R11 ;  /* 0x000000161b137224 */ /* 0x060fe400078e020b */
[----:B------:R-:W4:Y:S01]  /*0cb0*/  LDG.E R22, desc[UR6][R38.64+0x18] ;  /* 0x0000180626167981 */ /* 0x000f22000c1e1900 */
[C---:B---3--:R-:W-:Y:S02]  /*0cc0*/  IMAD R20, R27.reuse, R20, R12 ;  /* 0x000000141b147224 */ /* 0x048fe400078e020c */
[C---:B--2---:R-:W-:Y:S01]  /*0cd0*/  IMAD R21, R27.reuse, R8, R13 ;  /* 0x000000081b157224 */ /* 0x044fe200078e020d */
[----:B------:R-:W2:Y:S04]  /*0ce0*/  LDG.E R12, desc[UR6][R38.64+0x24] ;  /* 0x00002406260c7981 */ /* 0x000ea8000c1e1900 */
[----:B------:R-:W3:Y:S04]  /*0cf0*/  LDG.E R13, desc[UR6][R38.64+0x20] ;  /* 0x00002006260d7981 */ /* 0x000ee8000c1e1900 */
[----:B------:R-:W3:Y:S01]  /*0d00*/  LDL.128 R8, [R31+0x20] ;  /* 0x000020001f087983 */ /* 0x000ee20000100c00 */
[----:B----4-:R-:W-:-:S02]  /*0d10*/  IMAD R22, R27, R22, R14 ;  /* 0x000000161b167224 */ /* 0x010fc400078e020e */
[C---:B------:R-:W-:Y:S01]  /*0d20*/  IMAD R23, R27.reuse, R36, R15 ;  /* 0x000000241b177224 */ /* 0x040fe200078e020f */
[----:B------:R0:W-:Y:S04]  /*0d30*/  STL.128 [R31], R16 ;  /* 0x000000101f007387 */ /* 0x0001e80000100c00 */
[----:B------:R-:W4:Y:S04]  /*0d40*/  LDG.E R36, desc[UR6][R38.64+0x2c] ;  /* 0x00002c0626247981 */ /* 0x000f28000c1e1900 */
[----:B0-----:R-:W5:Y:S04]  /*0d50*/  LDG.E R19, desc[UR6][R38.64+0x30] ;  /* 0x0000300626137981 */ /* 0x001f68000c1e1900 */
[----:B------:R-:W5:Y:S04]  /*0d60*/  LDG.E R18, desc[UR6][R38.64+0x34] ;  /* 0x0000340626127981 */ /* 0x000f68000c1e1900 */
[----:B------:R-:W5:Y:S04]  /*0d70*/  LDG.E R17, desc[UR6][R38.64+0x38] ;  /* 0x0000380626117981 */ /* 0x000f68000c1e1900 */
[----:B------:R-:W5:Y:S01]  /*0d80*/  LDG.E R16, desc[UR6][R38.64+0x3c] ;  /* 0x00003c0626107981 */ /* 0x000f62000c1e1900 */
[----:B---3--:R-:W-:-:S02]  /*0d90*/  IMAD R8, R27, R13, R8 ;  /* 0x0000000d1b087224 */ /* 0x008fc400078e0208 */
[C---:B--2---:R-:W-:Y:S02]  /*0da0*/  IMAD R9, R27.reuse, R12, R9 ;  /* 0x0000000c1b097224 */ /* 0x044fe400078e0209 */
[----:B------:R-:W5:Y:S01]  /*0db0*/  LDL.128 R12, [R31+0x30] ;  /* 0x000030001f0c7983 */ /* 0x000f620000100c00 */
[C---:B------:R-:W-:Y:S02]  /*0dc0*/  IMAD R10, R27.reuse, R37, R10 ;  /* 0x000000251b0a7224 */ /* 0x040fe400078e020a */
[----:B----4-:R-:W-:Y:S01]  /*0dd0*/  IMAD R11, R27, R36, R11 ;  /* 0x000000241b0b7224 */ /* 0x010fe200078e020b */
[----:B------:R2:W-:Y:S01]  /*0de0*/  STL.128 [R31+0x10], R20 ;  /* 0x000010141f007387 */ /* 0x0005e20000100c00 */
[----:B------:R-:W-:-:S03]  /*0df0*/  IADD3 R32, PT, PT, R32, 0x10, RZ ;  /* 0x0000001020207810 */ /* 0x000fc60007ffe0ff */
[----:B------:R2:W-:Y:S01]  /*0e00*/  STL.128 [R31+0x20], R8 ;  /* 0x000020081f007387 */ /* 0x0005e20000100c00 */
[----:B------:R-:W-:Y:S01]  /*0e10*/  ISETP.NE.AND P0, PT, R32, R6, PT ;  /* 0x000000062000720c */ /* 0x000fe20003f05270 */
[C---:B-----5:R-:W-:Y:S02]  /*0e20*/  IMAD R12, R27.reuse, R19, R12 ;  /* 0x000000131b0c7224 */ /* 0x060fe400078e020c */
[C---:B------:R-:W-:Y:S02]  /*0e30*/  IMAD R13, R27.reuse, R18, R13 ;  /* 0x000000121b0d7224 */ /* 0x040fe400078e020d */
[C---:B------:R-:W-:Y:S02]  /*0e40*/  IMAD R14, R27.reuse, R17, R14 ;  /* 0x000000111b0e7224 */ /* 0x040fe400078e020e */
[----:B------:R-:W-:-:S05]  /*0e50*/  IMAD R15, R27, R16, R15 ;  /* 0x000000101b0f7224 */ /* 0x000fca00078e020f */
[----:B------:R2:W-:Y:S01]  /*0e60*/  STL.128 [R31+0x30], R12 ;  /* 0x0000300c1f007387 */ /* 0x0005e20000100c00 */
[----:B------:R-:W-:Y:S05]  /*0e70*/  @P0 BRA `(.L_x_12) ;  /* 0xfffffffc00440947 */ /* 0x000fea000383ffff */
[----:B--2---:R-:W-:-:S07]  /*0e80*/  IMAD.MOV.U32 R10, RZ, RZ, R6 ;  /* 0x000000ffff0a7224 */ /* 0x004fce00078e0006 */
.L_x_11:
[----:B------:R-:W-:-:S13]  /*0e90*/  ISETP.NE.AND P0, PT, R26, RZ, PT ;  /* 0x000000ff1a00720c */ /* 0x000fda0003f05270 */
[----:B------:R-:W-:Y:S05]  /*0ea0*/  @!P0 BRA `(.L_x_13) ;  /* 0x0000000400608947 */ /* 0x000fea0003800000 */
[----:B------:R-:W-:Y:S02]  /*0eb0*/  ISETP.GE.U32.AND P0, PT, R35, 0x7, PT ;  /* 0x000000072300780c */ /* 0x000fe40003f06070 */
[----:B------:R-:W-:-:S11]  /*0ec0*/  ISETP.NE.AND P1, PT, R7, RZ, PT ;  /* 0x000000ff0700720c */ /* 0x000fd60003f25270 */
[----:B------:R-:W-:Y:S05]  /*0ed0*/  @!P0 BRA `(.L_x_14) ;  /* 0x0000000000988947 */ /* 0x000fea0003800000 */
[----:B------:R-:W1:Y:S01]  /*0ee0*/  LDC.64 R8, c[0x0][0x380] ;  /* 0x0000e000ff087b82 */ /* 0x000e620000000a00 */
[----:B------:R-:W2:Y:S01]  /*0ef0*/  LDCU UR4, c[0x0][0x3b0] ;  /* 0x00007600ff0477ac */ /* 0x000ea20008000800 */
[----:B------:R-:W-:-:S05]  /*0f00*/  IMAD R11, R10, 0x4, R1 ;  /* 0x000000040a0b7824 */ /* 0x000fca00078e0201 */
[----:B------:R-:W3:Y:S04]  /*0f10*/  LDL R15, [R11] ;  /* 0x000000000b0f7983 */ /* 0x000ee80000100800 */
[----:B------:R-:W4:Y:S04]  /*0f20*/  LDL R17, [R11+0x4] ;  /* 0x000004000b117983 */ /* 0x000f280000100800 */
[----:B------:R-:W5:Y:S01]  /*0f30*/  LDL R22, [R11+0x8] ;  /* 0x000008000b167983 */ /* 0x000f620000100800 */
[----:B--2---:R-:W-:-:S03]  /*0f40*/  IMAD R13, R33, UR4, R10 ;  /* 0x00000004210d7c24 */ /* 0x004fc6000f8e020a */
[----:B------:R-:W2:Y:S01]  /*0f50*/  LDL R21, [R11+0xc] ;  /* 0x00000c000b157983 */ /* 0x000ea20000100800 */
[----:B-1----:R-:W-:-:S03]  /*0f60*/  IMAD.WIDE R8, R13, 0x4, R8 ;  /* 0x000000040d087825 */ /* 0x002fc600078e0208 */
[----:B------:R-:W2:Y:S04]  /*0f70*/  LDL R19, [R11+0x10] ;  /* 0x000010000b137983 */ /* 0x000ea80000100800 */
[----:B------:R-:W3:Y:S04]  /*0f80*/  LDG.E R32, desc[UR6][R8.64] ;  /* 0x0000000608207981 */ /* 0x000ee8000c1e1900 */
[----:B------:R-:W4:Y:S04]  /*0f90*/  LDG.E R36, desc[UR6][R8.64+0x4] ;  /* 0x0000040608247981 */ /* 0x000f28000c1e1900 */
[----:B------:R-:W5:Y:S04]  /*0fa0*/  LDG.E R13, desc[UR6][R8.64+0x8] ;  /* 0x00000806080d7981 */ /* 0x000f68000c1e1900 */
[----:B------:R-:W2:Y:S04]  /*0fb0*/  LDG.E R18, desc[UR6][R8.64+0xc] ;  /* 0x00000c0608127981 */ /* 0x000ea8000c1e1900 */
[----:B------:R-:W2:Y:S04]  /*0fc0*/  LDG.E R16, desc[UR6][R8.64+0x10] ;  /* 0x0000100608107981 */ /* 0x000ea8000c1e1900 */
[----:B------:R-:W2:Y:S04]  /*0fd0*/  LDG.E R14, desc[UR6][R8.64+0x14] ;  /* 0x00001406080e7981 */ /* 0x000ea8000c1e1900 */
[----:B0-----:R-:W2:Y:S04]  /*0fe0*/  LDG.E R12, desc[UR6][R8.64+0x18] ;  /* 0x00001806080c7981 */ /* 0x001ea8000c1e1900 */
[----:B------:R-:W2:Y:S04]  /*0ff0*/  LDG.E R20, desc[UR6][R8.64+0x1c] ;  /* 0x00001c0608147981 */ /* 0x000ea8000c1e1900 */
[----:B------:R-:W2:Y:S01]  /*1000*/  LDL R23, [R11+0x14] ;  /* 0x000014000b177983 */ /* 0x000ea20000100800 */
[----:B---3--:R-:W-:-:S03]  /*1010*/  IMAD R32, R27, R32, R15 ;  /* 0x000000201b207224 */ /* 0x008fc600078e020f */
[----:B------:R-:W3:Y:S01]  /*1020*/  LDL R15, [R11+0x1c] ;  /* 0x00001c000b0f7983 */ /* 0x000ee20000100800 */
[----:B----4-:R-:W-:-:S03]  /*1030*/  IMAD R36, R27, R36, R17 ;  /* 0x000000241b247224 */ /* 0x010fc600078e0211 */
[----:B------:R-:W4:Y:S01]  /*1040*/  LDL R17, [R11+0x18] ;  /* 0x000018000b117983 */ /* 0x000f220000100800 */
[C---:B-----5:R-:W-:Y:S02]  /*1050*/  IMAD R22, R27.reuse, R13, R22 ;  /* 0x0000000d1b167224 */ /* 0x060fe400078e0216 */
[C---:B--2---:R-:W-:Y:S02]  /*1060*/  IMAD R18, R27.reuse, R18, R21 ;  /* 0x000000121b127224 */ /* 0x044fe400078e0215 */
[C---:B------:R-:W-:Y:S01]  /*1070*/  IMAD R16, R27.reuse, R16, R19 ;  /* 0x000000101b107224 */ /* 0x040fe200078e0213 */
[----:B------:R1:W-:Y:S04]  /*1080*/  STL [R11], R32 ;  /* 0x000000200b007387 */ /* 0x0003e80000100800 */
[----:B------:R1:W-:Y:S04]  /*1090*/  STL [R11+0x4], R36 ;  /* 0x000004240b007387 */ /* 0x0003e80000100800 */
[----:B------:R1:W-:Y:S01]  /*10a0*/  STL [R11+0x8], R22 ;  /* 0x000008160b007387 */ /* 0x0003e20000100800 */
[----:B------:R-:W-:-:S03]  /*10b0*/  IMAD R14, R27, R14, R23 ;  /* 0x0000000e1b0e7224 */ /* 0x000fc600078e0217 */
[----:B------:R1:W-:Y:S04]  /*10c0*/  STL [R11+0xc], R18 ;  /* 0x00000c120b007387 */ /* 0x0003e80000100800 */
[----:B------:R1:W-:Y:S04]  /*10d0*/  STL [R11+0x10], R16 ;  /* 0x000010100b007387 */ /* 0x0003e80000100800 */
[----:B------:R1:W-:Y:S01]  /*10e0*/  STL [R11+0x14], R14 ;  /* 0x0000140e0b007387 */ /* 0x0003e20000100800 */
[----:B------:R-:W-:Y:S02]  /*10f0*/  VIADD R10, R10, 0x8 ;  /* 0x000000080a0a7836 */ /* 0x000fe40000000000 */
[----:B---3--:R-:W-:-:S02]  /*1100*/  IMAD R20, R27, R20, R15 ;  /* 0x000000141b147224 */ /* 0x008fc400078e020f */
[----:B----4-:R-:W-:-:S03]  /*1110*/  IMAD R12, R27, R12, R17 ;  /* 0x0000000c1b0c7224 */ /* 0x010fc600078e0211 */
[----:B------:R1:W-:Y:S04]  /*1120*/  STL [R11+0x1c], R20 ;  /* 0x00001c140b007387 */ /* 0x0003e80000100800 */
[----:B------:R1:W-:Y:S02]  /*1130*/  STL [R11+0x18], R12 ;  /* 0x0000180c0b007387 */ /* 0x0003e40000100800 */
.L_x_14:
[----:B------:R-:W-:Y:S05]  /*1140*/  @!P1 BRA `(.L_x_13) ;  /* 0x0000000000b89947 */ /* 0x000fea0003800000 */
[----:B------:R-:W-:Y:S02]  /*1150*/  ISETP.GE.U32.AND P0, PT, R34, 0x3, PT ;  /* 0x000000032200780c */ /* 0x000fe40003f06070 */
[----:B------:R-:W-:-:S11]  /*1160*/  ISETP.NE.AND P1, PT, R5, RZ, PT ;  /* 0x000000ff0500720c */ /* 0x000fd60003f25270 */
[----:B------:R-:W-:Y:S05]  /*1170*/  @!P0 BRA `(.L_x_15) ;  /* 0x0000000000588947 */ /* 0x000fea0003800000 */
[----:B------:R-:W2:Y:S01]  /*1180*/  LDC.64 R8, c[0x0][0x380] ;  /* 0x0000e000ff087b82 */ /* 0x000ea20000000a00 */
[----:B------:R-:W1:Y:S01]  /*1190*/  LDCU UR4, c[0x0][0x3b0] ;  /* 0x00007600ff0477ac */ /* 0x000e620008000800 */
[----:B------:R-:W-:-:S05]  /*11a0*/  IMAD R19, R10, 0x4, R1 ;  /* 0x000000040a137824 */ /* 0x000fca00078e0201 */
[----:B------:R-:W3:Y:S04]  /*11b0*/  LDL R13, [R19+0x4] ;  /* 0x00000400130d7983 */ /* 0x000ee80000100800 */
[----:B------:R-:W4:Y:S04]  /*11c0*/  LDL R15, [R19+0x8] ;  /* 0x00000800130f7983 */ /* 0x000f280000100800 */
[----:B------:R-:W5:Y:S01]  /*11d0*/  LDL R17, [R19+0xc] ;  /* 0x00000c0013117983 */ /* 0x000f620000100800 */
[----:B-1----:R-:W-:-:S04]  /*11e0*/  IMAD R11, R33, UR4, R10 ;  /* 0x00000004210b7c24 */ /* 0x002fc8000f8e020a */
[----:B--2---:R-:W-:Y:S02]  /*11f0*/  IMAD.WIDE R8, R11, 0x4, R8 ;  /* 0x000000040b087825 */ /* 0x004fe400078e0208 */
[----:B------:R-:W2:Y:S04]  /*1200*/  LDL R11, [R19] ;  /* 0x00000000130b7983 */ /* 0x000ea80000100800 */
[----:B0-----:R-:W2:Y:S04]  /*1210*/  LDG.E R12, desc[UR6][R8.64] ;  /* 0x00000006080c7981 */ /* 0x001ea8000c1e1900 */
[----:B------:R-:W3:Y:S04]  /*1220*/  LDG.E R14, desc[UR6][R8.64+0x4] ;  /* 0x00000406080e7981 */ /* 0x000ee8000c1e1900 */
[----:B------:R-:W4:Y:S04]  /*1230*/  LDG.E R16, desc[UR6][R8.64+0x8] ;  /* 0x0000080608107981 */ /* 0x000f28000c1e1900 */
[----:B------:R-:W5:Y:S01]  /*1240*/  LDG.E R18, desc[UR6][R8.64+0xc] ;  /* 0x00000c0608127981 */ /* 0x000f62000c1e1900 */
[----:B------:R-:W-:-:S02]  /*1250*/  VIADD R10, R10, 0x4 ;  /* 0x000000040a0a7836 */ /* 0x000fc40000000000 */
[C---:B--2---:R-:W-:Y:S02]  /*1260*/  IMAD R11, R27.reuse, R12, R11 ;  /* 0x0000000c1b0b7224 */ /* 0x044fe400078e020b */
[C---:B---3--:R-:W-:Y:S02]  /*1270*/  IMAD R14, R27.reuse, R14, R13 ;  /* 0x0000000e1b0e7224 */ /* 0x048fe400078e020d */
[C---:B----4-:R-:W-:Y:S02]  /*1280*/  IMAD R16, R27.reuse, R16, R15 ;  /* 0x000000101b107224 */ /* 0x050fe400078e020f */
[----:B-----5:R-:W-:Y:S01]  /*1290*/  IMAD R18, R27, R18, R17 ;  /* 0x000000121b127224 */ /* 0x020fe200078e0211 */
[----:B------:R2:W-:Y:S04]  /*12a0*/  STL [R19], R11 ;  /* 0x0000000b13007387 */ /* 0x0005e80000100800 */
[----:B------:R2:W-:Y:S04]  /*12b0*/  STL [R19+0x4], R14 ;  /* 0x0000040e13007387 */ /* 0x0005e80000100800 */
[----:B------:R2:W-:Y:S04]  /*12c0*/  STL [R19+0x8], R16 ;  /* 0x0000081013007387 */ /* 0x0005e80000100800 */
[----:B------:R2:W-:Y:S02]  /*12d0*/  STL [R19+0xc], R18 ;  /* 0x00000c1213007387 */ /* 0x0005e40000100800 */
.L_x_15:
[----:B------:R-:W-:Y:S05]  /*12e0*/  @!P1 BRA `(.L_x_13) ;  /* 0x0000000000509947 */ /* 0x000fea0003800000 */
[----:B------:R-:W3:Y:S01]  /*12f0*/  LDC.64 R8, c[0x0][0x380] ;  /* 0x0000e000ff087b82 */ /* 0x000ee20000000a00 */
[----:B------:R-:W2:Y:S01]  /*1300*/  LDCU UR4, c[0x0][0x3b0] ;  /* 0x00007600ff0477ac */ /* 0x000ea20008000800 */
[----:B01----:R-:W-:Y:S02]  /*1310*/  IMAD R12, R10, 0x4, R1 ;  /* 0x000000040a0c7824 */ /* 0x003fe400078e0201 */
[----:B--2---:R-:W-:-:S04]  /*1320*/  IMAD R11, R33, UR4, R10 ;  /* 0x00000004210b7c24 */ /* 0x004fc8000f8e020a */
[----:B---3--:R-:W-:Y:S02]  /*1330*/  IMAD.WIDE R8, R11, 0x4, R8 ;  /* 0x000000040b087825 */ /* 0x008fe400078e0208 */
[----:B------:R-:W2:Y:S04]  /*1340*/  LDL R11, [R12] ;  /* 0x000000000c0b7983 */ /* 0x000ea80000100800 */
[----:B------:R-:W2:Y:S01]  /*1350*/  LDG.E R10, desc[UR6][R8.64] ;  /* 0x00000006080a7981 */ /* 0x000ea2000c1e1900 */
[----:B------:R-:W-:Y:S01]  /*1360*/  ISETP.NE.AND P0, PT, R5, 0x1, PT ;  /* 0x000000010500780c */ /* 0x000fe20003f05270 */
[----:B--2---:R-:W-:-:S05]  /*1370*/  IMAD R11, R27, R10, R11 ;  /* 0x0000000a1b0b7224 */ /* 0x004fca00078e020b */
[----:B------:R3:W-:Y:S07]  /*1380*/  STL [R12], R11 ;  /* 0x0000000b0c007387 */ /* 0x0007ee0000100800 */
[----:B------:R-:W-:Y:S05]  /*1390*/  @!P0 BRA `(.L_x_13) ;  /* 0x0000000000248947 */ /* 0x000fea0003800000 */
[----:B------:R-:W-:Y:S01]  /*13a0*/  ISETP.NE.AND P0, PT, R5, 0x2, PT ;  /* 0x000000020500780c */ /* 0x000fe20003f05270 */
[----:B------:R-:W2:Y:S04]  /*13b0*/  LDG.E R10, desc[UR6][R8.64+0x4] ;  /* 0x00000406080a7981 */ /* 0x000ea8000c1e1900 */
[----:B---3--:R-:W2:Y:S08]  /*13c0*/  LDL R11, [R12+0x4] ;  /* 0x000004000c0b7983 */ /* 0x008eb00000100800 */
[----:B------:R-:W3:Y:S04]  /*13d0*/  @P0 LDG.E R14, desc[UR6][R8.64+0x8] ;  /* 0x00000806080e0981 */ /* 0x000ee8000c1e1900 */
[----:B------:R-:W3:Y:S01]  /*13e0*/  @P0 LDL R13, [R12+0x8] ;  /* 0x000008000c0d0983 */ /* 0x000ee20000100800 */
[----:B--2---:R-:W-:-:S05]  /*13f0*/  IMAD R11, R27, R10, R11 ;  /* 0x0000000a1b0b7224 */ /* 0x004fca00078e020b */
[----:B------:R4:W-:Y:S01]  /*1400*/  STL [R12+0x4], R11 ;  /* 0x0000040b0c007387 */ /* 0x0009e20000100800 */
[----:B---3--:R-:W-:-:S05]  /*1410*/  @P0 IMAD R27, R27, R14, R13 ;  /* 0x0000000e1b1b0224 */ /* 0x008fca00078e020d */
[----:B------:R4:W-:Y:S02]  /*1420*/  @P0 STL [R12+0x8], R27 ;  /* 0x0000081b0c000387 */ /* 0x0009e40000100800 */
.L_x_13:
[----:B------:R-:W-:-:S13]  /*1430*/  ISETP.GT.U32.AND P0, PT, R30, 0x1, PT ;  /* 0x000000011e00780c */ /* 0x000fda0003f04070 */
[----:B------:R-:W-:Y:S05]  /*1440*/  @P0 BRA `(.L_x_16) ;  /* 0xfffffff400100947 */ /* 0x000fea000383ffff */
[----:B------:R-:W-:Y:S05]  /*1450*/  BRA `(.L_x_6) ;  /* 0x0000001000c07947 */ /* 0x000fea0003800000 */
.L_x_7:
[----:B------:R-:W2:Y:S01]  /*1460*/  LDCU UR9, c[0x0][0x3b4] ;  /* 0x00007680ff0977ac */ /* 0x000ea20008000800 */
[----:B------:R-:W-:Y:S02]  /*1470*/  UIADD3 UR4, UPT, UPT, UR5, -0x1, URZ ;  /* 0xffffffff05047890 */ /* 0x000fe4000fffe0ff */
[----:B------:R-:W-:Y:S02]  /*1480*/  ULOP3.LUT UR8, UR5, 0x3, URZ, 0xc0, !UPT ;  /* 0x0000000305087892 */ /* 0x000fe4000f8ec0ff */
[----:B------:R-:W-:Y:S01]  /*1490*/  UISETP.GE.U32.AND UP0, UPT, UR4, 0x3, UPT ;  /* 0x000000030400788c */ /* 0x000fe2000bf06070 */
[----:B--2---:R-:W-:-:S08]  /*14a0*/  IMAD.U32 R5, RZ, RZ, UR9 ;  /* 0x00000009ff057e24 */ /* 0x004fd0000f8e00ff */
[----:B------:R-:W-:Y:S05]  /*14b0*/  BRA.U !UP0, `(.L_x_17) ;  /* 0x0000000908a47547 */ /* 0x000fea000b800000 */
[----:B------:R-:W-:Y:S01]  /*14c0*/  MOV R5, UR9 ;  /* 0x0000000900057c02 */ /* 0x000fe20008000f00 */
[----:B------:R-:W-:Y:S01]  /*14d0*/  ULOP3.LUT UR5, UR5, 0x7ffffffc, URZ, 0xc0, !UPT ;  /* 0x7ffffffc05057892 */ /* 0x000fe2000f8ec0ff */
[----:B------:R-:W-:-:S11]  /*14e0*/  UMOV UR4, URZ ;  /* 0x000000ff00047c82 */ /* 0x000fd60008000000 */
.L_x_30:
[----:B-1----:R-:W-:Y:S01]  /*14f0*/  IMAD.MOV.U32 R12, RZ, RZ, 0x1 ;  /* 0x00000001ff0c7424 */ /* 0x002fe200078e00ff */
[----:B------:R-:W-:Y:S04]  /*1500*/  BSSY.RECONVERGENT B0, `(.L_x_18) ;  /* 0x0000020000007945 */ /* 0x000fe80003800200 */
[----:B------:R-:W-:-:S04]  /*1510*/  SHF.L.U32 R12, R12, R5, RZ ;  /* 0x000000050c0c7219 */ /* 0x000fc800000006ff */
[----:B------:R-:W-:-:S04]  /*1520*/  SHF.R.S32.HI R11, RZ, 0x1f, R12 ;  /* 0x0000001fff0b7819 */ /* 0x000fc8000001140c */
[--C-:B--2---:R-:W-:Y:S02]  /*1530*/  SHF.R.U64 R7, R12, 0x1, R11.reuse ;  /* 0x000000010c077819 */ /* 0x104fe4000000120b */
[----:B------:R-:W-:Y:S02]  /*1540*/  SHF.R.U32.HI R9, RZ, 0x1, R11 ;  /* 0x00000001ff097819 */ /* 0x000fe4000001160b */
[----:B------:R-:W-:-:S05]  /*1550*/  IADD3 R14, P0, PT, R7, R28, RZ ;  /* 0x0000001c070e7210 */ /* 0x000fca0007f1e0ff */
[----:B------:R-:W-:-:S05]  /*1560*/  IMAD.X R13, R9, 0x1, R24, P0 ;  /* 0x00000001090d7824 */ /* 0x000fca00000e0618 */
[----:B------:R-:W-:-:S04]  /*1570*/  LOP3.LUT R6, R13, R11, RZ, 0xfc, !PT ;  /* 0x0000000b0d067212 */ /* 0x000fc800078efcff */
[----:B------:R-:W-:-:S13]  /*1580*/  ISETP.NE.U32.AND P0, PT, R6, RZ, PT ;  /* 0x000000ff0600720c */ /* 0x000fda0003f05070 */
        /* <DEDUP_REMOVED lines=14> */
[----:B------:R-:W-:Y:S01]  /*1670*/  @P0 IMAD.IADD R9, R9, 0x1, -R12 ;  /* 0x0000000109090824 */ /* 0x000fe200078e0a0c */
[----:B------:R-:W-:-:S04]  /*1680*/  @P0 IADD3 R7, PT, PT, R7, 0x1, RZ ;  /* 0x0000000107070810 */ /* 0x000fc80007ffe0ff */
[----:B------:R-:W-:-:S13]  /*1690*/  ISETP.GE.U32.AND P1, PT, R9, R12, PT ;  /* 0x0000000c0900720c */ /* 0x000fda0003f26070 */
[----:B------:R-:W-:Y:S01]  /*16a0*/  @P1 VIADD R7, R7, 0x1 ;  /* 0x0000000107071836 */ /* 0x000fe20000000000 */
[----:B------:R-:W-:Y:S01]  /*16b0*/  @!P2 LOP3.LUT R7, RZ, R12, RZ, 0x33, !PT ;  /* 0x0000000cff07a212 */ /* 0x000fe200078e33ff */
[----:B------:R-:W-:Y:S06]  /*16c0*/  BRA `(.L_x_20) ;  /* 0x00000000000c7947 */ /* 0x000fec0003800000 */
.L_x_19:
[----:B------:R-:W-:-:S07]  /*16d0*/  MOV R10, 0x16f0 ;  /* 0x000016f0000a7802 */ /* 0x000fce0000000f00 */
[----:B0-----:R-:W-:Y:S05]  /*16e0*/  CALL.REL.NOINC `($__internal_0_$__cuda_sm20_div_u64) ;  /* 0x0000004400e07944 */ /* 0x001fea0003c00000 */
[----:B------:R-:W-:-:S07]  /*16f0*/  IMAD.MOV.U32 R7, RZ, RZ, R8 ;  /* 0x000000ffff077224 */ /* 0x000fce00078e0008 */
.L_x_20:
[----:B0-----:R-:W-:Y:S05]  /*1700*/  BSYNC.RECONVERGENT B0 ;  /* 0x0000000000007941 */ /* 0x001fea0003800200 */
.L_x_18:
[----:B------:R-:W-:Y:S01]  /*1710*/  VIADD R9, R5, 0xffffffff ;  /* 0xffffffff05097836 */ /* 0x000fe20000000000 */
[----:B------:R-:W-:Y:S01]  /*1720*/  BSSY.RECONVERGENT B0, `(.L_x_21) ;  /* 0x0000027000007945 */ /* 0x000fe20003800200 */
[----:B------:R-:W-:Y:S02]  /*1730*/  IMAD.MOV.U32 R12, RZ, RZ, 0x1 ;  /* 0x00000001ff0c7424 */ /* 0x000fe400078e00ff */
[----:B------:R-:W-:Y:S02]  /*1740*/  IMAD.SHL.U32 R7, R7, 0x2, RZ ;  /* 0x0000000207077824 */ /* 0x000fe400078e00ff */
[----:B------:R-:W-:Y:S01]  /*1750*/  IMAD R6, R9, 0x4, R4 ;  /* 0x0000000409067824 */ /* 0x000fe200078e0204 */
[----:B------:R-:W-:Y:S02]  /*1760*/  SHF.L.U32 R12, R12, R9, RZ ;  /* 0x000000090c0c7219 */ /* 0x000fe400000006ff */
[----:B------:R-:W-:Y:S02]  /*1770*/  LOP3.LUT R7, R7, 0x2, RZ, 0xc0, !PT ;  /* 0x0000000207077812 */ /* 0x000fe400078ec0ff */
[----:B------:R-:W-:-:S03]  /*1780*/  SHF.R.S32.HI R15, RZ, 0x1f, R12 ;  /* 0x0000001fff0f7819 */ /* 0x000fc6000001140c */
[----:B------:R-:W-:Y:S01]  /*1790*/  VIADD R7, R7, 0xffffffff ;  /* 0xffffffff07077836 */ /* 0x000fe20000000000 */
[--C-:B------:R-:W-:Y:S02]  /*17a0*/  SHF.R.U64 R9, R12, 0x1, R15.reuse ;  /* 0x000000010c097819 */ /* 0x100fe4000000120f */
[----:B------:R-:W-:Y:S02]  /*17b0*/  SHF.R.U32.HI R11, RZ, 0x1, R15 ;  /* 0x00000001ff0b7819 */ /* 0x000fe4000001160f */
[----:B------:R-:W-:Y:S01]  /*17c0*/  IADD3 R14, P0, PT, R9, R28, RZ ;  /* 0x0000001c090e7210 */ /* 0x000fe20007f1e0ff */
[----:B------:R0:W-:Y:S03]  /*17d0*/  STL [R6], R7 ;  /* 0x0000000706007387 */ /* 0x0001e60000100800 */
[----:B------:R-:W-:-:S04]  /*17e0*/  IADD3.X R13, PT, PT, R11, R24, RZ, P0, !PT ;  /* 0x000000180b0d7210 */ /* 0x000fc800007fe4ff */
[----:B------:R-:W-:-:S04]  /*17f0*/  LOP3.LUT R8, R13, R15, RZ, 0xfc, !PT ;  /* 0x0000000f0d087212 */ /* 0x000fc800078efcff */
[----:B------:R-:W-:-:S13]  /*1800*/  ISETP.NE.U32.AND P0, PT, R8, RZ, PT ;  /* 0x000000ff0800720c */ /* 0x000fda0003f05070 */
[----:B0-----:R-:W-:Y:S05]  /*1810*/  @P0 BRA `(.L_x_22) ;  /* 0x00000000004c0947 */ /* 0x001fea0003800000 */
[----:B------:R-:W0:Y:S01]  /*1820*/  I2F.U32.RP R8, R12 ;  /* 0x0000000c00087306 */ /* 0x000e220000209000 */
[----:B------:R-:W-:Y:S01]  /*1830*/  IMAD.MOV R9, RZ, RZ, -R12 ;  /* 0x000000ffff097224 */ /* 0x000fe200078e0a0c */
[----:B------:R-:W-:-:S06]  /*1840*/  ISETP.NE.U32.AND P2, PT, R12, RZ, PT ;  /* 0x000000ff0c00720c */ /* 0x000fcc0003f45070 */
[----:B0-----:R-:W0:Y:S02]  /*1850*/  MUFU.RCP R8, R8 ;  /* 0x0000000800087308 */ /* 0x001e240000001000 */
[----:B0-----:R-:W-:-:S06]  /*1860*/  VIADD R6, R8, 0xffffffe ;  /* 0x0ffffffe08067836 */ /* 0x001fcc0000000000 */
[----:B------:R0:W1:Y:S02]  /*1870*/  F2I.FTZ.U32.TRUNC.NTZ R7, R6 ;  /* 0x0000000600077305 */ /* 0x000064000021f000 */
[----:B0-----:R-:W-:Y:S02]  /*1880*/  IMAD.MOV.U32 R6, RZ, RZ, RZ ;  /* 0x000000ffff067224 */ /* 0x001fe400078e00ff */
[----:B-1----:R-:W-:-:S04]  /*1890*/  IMAD R9, R9, R7, RZ ;  /* 0x0000000709097224 */ /* 0x002fc800078e02ff */
        /* <DEDUP_REMOVED lines=9> */
[----:B------:R-:W-:Y:S01]  /*1930*/  @!P2 LOP3.LUT R7, RZ, R12, RZ, 0x33, !PT ;  /* 0x0000000cff07a212 */ /* 0x000fe200078e33ff */
[----:B------:R-:W-:Y:S06]  /*1940*/  BRA `(.L_x_23) ;  /* 0x0000000000107947 */ /* 0x000fec0003800000 */
.L_x_22:
[----:B------:R-:W-:Y:S02]  /*1950*/  MOV R11, R15 ;  /* 0x0000000f000b7202 */ /* 0x000fe40000000f00 */
[----:B------:R-:W-:-:S07]  /*1960*/  MOV R10, 0x1980 ;  /* 0x00001980000a7802 */ /* 0x000fce0000000f00 */
[----:B------:R-:W-:Y:S05]  /*1970*/  CALL.REL.NOINC `($__internal_0_$__cuda_sm20_div_u64) ;  /* 0x00000044003c7944 */ /* 0x000fea0003c00000 */
[----:B------:R-:W-:-:S07]  /*1980*/  IMAD.MOV.U32 R7, RZ, RZ, R8 ;  /* 0x000000ffff077224 */ /* 0x000fce00078e0008 */
.L_x_23:
[----:B------:R-:W-:Y:S05]  /*1990*/  BSYNC.RECONVERGENT B0 ;  /* 0x0000000000007941 */ /* 0x000fea0003800200 */
.L_x_21:
        /* <DEDUP_REMOVED lines=12> */
[----:B------:R0:W-:Y:S04]  /*1a60*/  STL [R6], R7 ;  /* 0x0000000706007387 */ /* 0x0001e80000100800 */
[----:B------:R-:W-:-:S05]  /*1a70*/  IMAD.X R13, R11, 0x1, R24, P0 ;  /* 0x000000010b0d7824 */ /* 0x000fca00000e0618 */
[----:B------:R-:W-:-:S04]  /*1a80*/  LOP3.LUT R8, R13, R15, RZ, 0xfc, !PT ;  /* 0x0000000f0d087212 */ /* 0x000fc800078efcff */
[----:B------:R-:W-:-:S13]  /*1a90*/  ISETP.NE.U32.AND P0, PT, R8, RZ, PT ;  /* 0x000000ff0800720c */ /* 0x000fda0003f05070 */
[----:B0-----:R-:W-:Y:S05]  /*1aa0*/  @P0 BRA `(.L_x_25) ;  /* 0x00000000004c0947 */ /* 0x001fea0003800000 */
[----:B------:R-:W0:Y:S01]  /*1ab0*/  I2F.U32.RP R8, R12 ;  /* 0x0000000c00087306 */ /* 0x000e220000209000 */
[----:B------:R-:W-:Y:S01]  /*1ac0*/  IMAD.MOV R9, RZ, RZ, -R12 ;  /* 0x000000ffff097224 */ /* 0x000fe200078e0a0c */
[----:B------:R-:W-:-:S06]  /*1ad0*/  ISETP.NE.U32.AND P2, PT, R12, RZ, PT ;  /* 0x000000ff0c00720c */ /* 0x000fcc0003f45070 */
[----:B0-----:R-:W0:Y:S02]  /*1ae0*/  MUFU.RCP R8, R8 ;  /* 0x0000000800087308 */ /* 0x001e240000001000 */
[----:B0-----:R-:W-:-:S06]  /*1af0*/  IADD3 R6, PT, PT, R8, 0xffffffe, RZ ;  /* 0x0ffffffe08067810 */ /* 0x001fcc0007ffe0ff */
        /* <DEDUP_REMOVED lines=14> */
.L_x_25:
[----:B------:R-:W-:Y:S01]  /*1be0*/  IMAD.MOV.U32 R11, RZ, RZ, R15 ;  /* 0x000000ffff0b7224 */ /* 0x000fe200078e000f */
[----:B------:R-:W-:-:S07]  /*1bf0*/  MOV R10, 0x1c10 ;  /* 0x00001c10000a7802 */ /* 0x000fce0000000f00 */
[----:B------:R-:W-:Y:S05]  /*1c00*/  CALL.REL.NOINC `($__internal_0_$__cuda_sm20_div_u64) ;  /* 0x0000004000987944 */ /* 0x000fea0003c00000 */
[----:B------:R-:W-:-:S07]  /*1c10*/  MOV R7, R8 ;  /* 0x0000000800077202 */ /* 0x000fce0000000f00 */
.L_x_26:
[----:B------:R-:W-:Y:S05]  /*1c20*/  BSYNC.RECONVERGENT B0 ;  /* 0x0000000000007941 */ /* 0x000fea0003800200 */
.L_x_24:
[----:B------:R-:W-:Y:S01]  /*1c30*/  VIADD R9, R5, 0xfffffffd ;  /* 0xfffffffd05097836 */ /* 0x000fe20000000000 */
[----:B------:R-:W-:Y:S01]  /*1c40*/  BSSY.RECONVERGENT B0, `(.L_x_27) ;  /* 0x0000028000007945 */ /* 0x000fe20003800200 */
[----:B------:R-:W-:Y:S02]  /*1c50*/  IMAD.MOV.U32 R12, RZ, RZ, 0x1 ;  /* 0x00000001ff0c7424 */ /* 0x000fe400078e00ff */
[----:B------:R-:W-:Y:S02]  /*1c60*/  IMAD.SHL.U32 R7, R7, 0x2, RZ ;  /* 0x0000000207077824 */ /* 0x000fe400078e00ff */
[----:B------:R-:W-:Y:S01]  /*1c70*/  IMAD R6, R9, 0x4, R4 ;  /* 0x0000000409067824 */ /* 0x000fe200078e0204 */
[----:B------:R-:W-:Y:S01]  /*1c80*/  SHF.L.U32 R12, R12, R9, RZ ;  /* 0x000000090c0c7219 */ /* 0x000fe200000006ff */
[----:B------:R-:W-:Y:S01]  /*1c90*/  VIADD R5, R5, 0xfffffffc ;  /* 0xfffffffc05057836 */ /* 0x000fe20000000000 */
        /* <DEDUP_REMOVED lines=30> */
.L_x_28:
[----:B------:R-:W-:Y:S01]  /*1e80*/  IMAD.MOV.U32 R11, RZ, RZ, R15 ;  /* 0x000000ffff0b7224 */ /* 0x000fe200078e000f */
[----:B------:R-:W-:-:S07]  /*1e90*/  MOV R10, 0x1eb0 ;  /* 0x00001eb0000a7802 */ /* 0x000fce0000000f00 */
[----:B------:R-:W-:Y:S05]  /*1ea0*/  CALL.REL.NOINC `($__internal_0_$__cuda_sm20_div_u64) ;  /* 0x0000003c00f07944 */ /* 0x000fea0003c00000 */
[----:B------:R-:W-:-:S07]  /*1eb0*/  MOV R7, R8 ;  /* 0x0000000800077202 */ /* 0x000fce0000000f00 */
.L_x_29:
[----:B------:R-:W-:Y:S05]  /*1ec0*/  BSYNC.RECONVERGENT B0 ;  /* 0x0000000000007941 */ /* 0x000fea0003800200 */
.L_x_27:
[----:B------:R-:W-:Y:S01]  /*1ed0*/  IMAD.SHL.U32 R7, R7, 0x2, RZ ;  /* 0x0000000207077824 */ /* 0x000fe200078e00ff */
[----:B------:R-:W-:Y:S01]  /*1ee0*/  UIADD3 UR4, UPT, UPT, UR4, 0x4, URZ ;  /* 0x0000000404047890 */ /* 0x000fe2000fffe0ff */
[----:B------:R-:W-:-:S03]  /*1ef0*/  IMAD R6, R5, 0x4, R4 ;  /* 0x0000000405067824 */ /* 0x000fc600078e0204 */
[----:B------:R-:W-:Y:S01]  /*1f00*/  LOP3.LUT R7, R7, 0x2, RZ, 0xc0, !PT ;  /* 0x0000000207077812 */ /* 0x000fe200078ec0ff */
[----:B------:R-:W-:-:S04]  /*1f10*/  UISETP.NE.AND UP0, UPT, UR4, UR5, UPT ;  /* 0x000000050400728c */ /* 0x000fc8000bf05270 */
[----:B------:R-:W-:-:S05]  /*1f20*/  VIADD R7, R7, 0xffffffff ;  /* 0xffffffff07077836 */ /* 0x000fca0000000000 */
[----:B------:R2:W-:Y:S01]  /*1f30*/  STL [R6], R7 ;  /* 0x0000000706007387 */ /* 0x0005e20000100800 */
[----:B------:R-:W-:Y:S05]  /*1f40*/  BRA.U UP0, `(.L_x_30) ;  /* 0xfffffff500687547 */ /* 0x000fea000b83ffff */
.L_x_17:
[----:B------:R-:W-:-:S09]  /*1f50*/  UISETP.NE.AND UP0, UPT, UR8, URZ, UPT ;  /* 0x000000ff0800728c */ /* 0x000fd2000bf05270 */
[----:B------:R-:W-:Y:S05]  /*1f60*/  BRA.U !UP0, `(.L_x_6) ;  /* 0x0000000508fc7547 */ /* 0x000fea000b800000 */
[----:B------:R-:W-:-:S09]  /*1f70*/  UISETP.NE.AND UP0, UPT, UR8, 0x1, UPT ;  /* 0x000000010800788c */ /* 0x000fd2000bf05270 */
[----:B------:R-:W-:Y:S05]  /*1f80*/  BRA.U !UP0, `(.L_x_31) ;  /* 0x0000000508447547 */ /* 0x000fea000b800000 */
        /* <DEDUP_REMOVED lines=17> */
[----:B-1----:R-:W-:Y:S02]  /*20a0*/  HFMA2 R6, -RZ, RZ, 0, 0 ;  /* 0x00000000ff067431 */ /* 0x002fe400000001ff */
        /* <DEDUP_REMOVED lines=12> */
.L_x_33:
[----:B------:R-:W-:-:S07]  /*2170*/  MOV R10, 0x2190 ;  /* 0x00002190000a7802 */ /* 0x000fce0000000f00 */
[----:B0-----:R-:W-:Y:S05]  /*2180*/  CALL.REL.NOINC `($__internal_0_$__cuda_sm20_div_u64) ;  /* 0x0000003c00387944 */ /* 0x001fea0003c00000 */
[----:B------:R-:W-:-:S07]  /*2190*/  IMAD.MOV.U32 R7, RZ, RZ, R8 ;  /* 0x000000ffff077224 */ /* 0x000fce00078e0008 */
.L_x_34:
[----:B0-----:R-:W-:Y:S05]  /*21a0*/  BSYNC.RECONVERGENT B0 ;  /* 0x0000000000007941 */ /* 0x001fea0003800200 */
.L_x_32:
[----:B------:R-:W-:Y:S01]  /*21b0*/  VIADD R9, R5, 0xffffffff ;  /* 0xffffffff05097836 */ /* 0x000fe20000000000 */
[----:B------:R-:W-:Y:S01]  /*21c0*/  SHF.L.U32 R7, R7, 0x1, RZ ;  /* 0x0000000107077819 */ /* 0x000fe200000006ff */
[----:B------:R-:W-:Y:S01]  /*21d0*/  IMAD.MOV.U32 R12, RZ, RZ, 0x1 ;  /* 0x00000001ff0c7424 */ /* 0x000fe200078e00ff */
[----:B------:R-:W-:Y:S01]  /*21e0*/  BSSY.RECONVERGENT B0, `(.L_x_35) ;  /* 0x0000026000007945 */ /* 0x000fe20003800200 */
[----:B------:R-:W-:Y:S01]  /*21f0*/  IMAD R6, R9, 0x4, R4 ;  /* 0x0000000409067824 */ /* 0x000fe200078e0204 */
[----:B------:R-:W-:Y:S01]  /*2200*/  LOP3.LUT R7, R7, 0x2, RZ, 0xc0, !PT ;  /* 0x0000000207077812 */ /* 0x000fe200078ec0ff */
[----:B------:R-:W-:Y:S01]  /*2210*/  VIADD R5, R5, 0xfffffffe ;  /* 0xfffffffe05057836 */ /* 0x000fe20000000000 */
[----:B------:R-:W-:-:S03]  /*2220*/  SHF.L.U32 R12, R12, R9, RZ ;  /* 0x000000090c0c7219 */ /* 0x000fc600000006ff */
[----:B------:R-:W-:Y:S01]  /*2230*/  VIADD R7, R7, 0xffffffff ;  /* 0xffffffff07077836 */ /* 0x000fe20000000000 */
[----:B------:R-:W-:-:S04]  /*2240*/  SHF.R.S32.HI R15, RZ, 0x1f, R12 ;  /* 0x0000001fff0f7819 */ /* 0x000fc8000001140c */
[--C-:B------:R-:W-:Y:S01]  /*2250*/  SHF.R.U64 R9, R12, 0x1, R15.reuse ;  /* 0x000000010c097819 */ /* 0x100fe2000000120f */
[----:B------:R0:W-:Y:S01]  /*2260*/  STL [R6], R7 ;  /* 0x0000000706007387 */ /* 0x0001e20000100800 */
[----:B------:R-:W-:Y:S02]  /*2270*/  SHF.R.U32.HI R11, RZ, 0x1, R15 ;  /* 0x00000001ff0b7819 */ /* 0x000fe4000001160f */
[----:B------:R-:W-:-:S05]  /*2280*/  IADD3 R14, P0, PT, R9, R28, RZ ;  /* 0x0000001c090e7210 */ /* 0x000fca0007f1e0ff */
        /* <DEDUP_REMOVED lines=13> */
[----:B------:R-:W-:-:S05]  /*2360*/  IMAD.HI.U32 R7, R7, R14, RZ ;  /* 0x0000000e07077227 */ /* 0x000fca00078e00ff */
[----:B------:R-:W-:-:S05]  /*2370*/  IADD3 R9, PT, PT, -R7, RZ, RZ ;  /* 0x000000ff07097210 */ /* 0x000fca0007ffe1ff */
        /* <DEDUP_REMOVED lines=8> */
.L_x_36:
[----:B------:R-:W-:Y:S01]  /*2400*/  IMAD.MOV.U32 R11, RZ, RZ, R15 ;  /* 0x000000ffff0b7224 */ /* 0x000fe200078e000f */
[----:B------:R-:W-:-:S07]  /*2410*/  MOV R10, 0x2430 ;  /* 0x00002430000a7802 */ /* 0x000fce0000000f00 */
[----:B------:R-:W-:Y:S05]  /*2420*/  CALL.REL.NOINC `($__internal_0_$__cuda_sm20_div_u64) ;  /* 0x0000003800907944 */ /* 0x000fea0003c00000 */
[----:B------:R-:W-:-:S07]  /*2430*/  IMAD.MOV.U32 R7, RZ, RZ, R8 ;  /* 0x000000ffff077224 */ /* 0x000fce00078e0008 */
.L_x_37:
[----:B------:R-:W-:Y:S05]  /*2440*/  BSYNC.RECONVERGENT B0 ;  /* 0x0000000000007941 */ /* 0x000fea0003800200 */
.L_x_35:
[----:B------:R-:W-:Y:S02]  /*2450*/  IMAD.SHL.U32 R7, R7, 0x2, RZ ;  /* 0x0000000207077824 */ /* 0x000fe400078e00ff */
[----:B------:R-:W-:-:S03]  /*2460*/  IMAD R6, R5, 0x4, R4 ;  /* 0x0000000405067824 */ /* 0x000fc600078e0204 */
[----:B------:R-:W-:-:S04]  /*2470*/  LOP3.LUT R7, R7, 0x2, RZ, 0xc0, !PT ;  /* 0x0000000207077812 */ /* 0x000fc800078ec0ff */
[----:B------:R-:W-:-:S05]  /*2480*/  IADD3 R7, PT, PT, R7, -0x1, RZ ;  /* 0xffffffff07077810 */ /* 0x000fca0007ffe0ff */
[----:B------:R3:W-:Y:S02]  /*2490*/  STL [R6], R7 ;  /* 0x0000000706007387 */ /* 0x0007e40000100800 */
.L_x_31:
[----:B------:R-:W4:Y:S02]  /*24a0*/  LDCU UR4, c[0x0][0x3b4] ;  /* 0x00007680ff0477ac */ /* 0x000f240008000800 */
[----:B----4-:R-:W-:-:S04]  /*24b0*/  ULOP3.LUT UR4, UR4, 0x1, URZ, 0xc0, !UPT ;  /* 0x0000000104047892 */ /* 0x010fc8000f8ec0ff */
[----:B------:R-:W-:-:S09]  /*24c0*/  UISETP.NE.U32.AND UP0, UPT, UR4, 0x1, UPT ;  /* 0x000000010400788c */ /* 0x000fd2000bf05070 */
[----:B------:R-:W-:Y:S05]  /*24d0*/  BRA.U UP0, `(.L_x_6) ;  /* 0x0000000100a07547 */ /* 0x000fea000b800000 */
[----:B-1----:R-:W-:Y:S01]  /*24e0*/  IMAD.MOV.U32 R12, RZ, RZ, 0x1 ;  /* 0x00000001ff0c7424 */ /* 0x002fe200078e00ff */
[----:B------:R-:W-:Y:S04]  /*24f0*/  BSSY.RECONVERGENT B0, `(.L_x_38) ;  /* 0x0000020000007945 */ /* 0x000fe80003800200 */
[----:B------:R-:W-:-:S04]  /*2500*/  SHF.L.U32 R12, R12, R5, RZ ;  /* 0x000000050c0c7219 */ /* 0x000fc800000006ff */
[----:B------:R-:W-:-:S04]  /*2510*/  SHF.R.S32.HI R11, RZ, 0x1f, R12 ;  /* 0x0000001fff0b7819 */ /* 0x000fc8000001140c */
[--C-:B--23--:R-:W-:Y:S02]  /*2520*/  SHF.R.U64 R7, R12, 0x1, R11.reuse ;  /* 0x000000010c077819 */ /* 0x10cfe4000000120b */
        /* <DEDUP_REMOVED lines=25> */
.L_x_39:
[----:B------:R-:W-:-:S07]  /*26c0*/  MOV R10, 0x26e0 ;  /* 0x000026e0000a7802 */ /* 0x000fce0000000f00 */
[----:B0-----:R-:W-:Y:S05]  /*26d0*/  CALL.REL.NOINC `($__internal_0_$__cuda_sm20_div_u64) ;  /* 0x0000003400e47944 */ /* 0x001fea0003c00000 */
[----:B------:R-:W-:-:S07]  /*26e0*/  IMAD.MOV.U32 R7, RZ, RZ, R8 ;  /* 0x000000ffff077224 */ /* 0x000fce00078e0008 */
.L_x_40:
[----:B0-----:R-:W-:Y:S05]  /*26f0*/  BSYNC.RECONVERGENT B0 ;  /* 0x0000000000007941 */ /* 0x001fea0003800200 */
.L_x_38:
[----:B------:R-:W-:Y:S02]  /*2700*/  IMAD.SHL.U32 R7, R7, 0x2, RZ ;  /* 0x0000000207077824 */ /* 0x000fe400078e00ff */
[----:B------:R-:W-:-:S03]  /*2710*/  VIADD R5, R5, 0xffffffff ;  /* 0xffffffff05057836 */ /* 0x000fc60000000000 */
[----:B------:R-:W-:Y:S01]  /*2720*/  LOP3.LUT R7, R7, 0x2, RZ, 0xc0, !PT ;  /* 0x0000000207077812 */ /* 0x000fe200078ec0ff */
[----:B------:R-:W-:-:S04]  /*2730*/  IMAD R6, R5, 0x4, R4 ;  /* 0x0000000405067824 */ /* 0x000fc800078e0204 */
[----:B------:R-:W-:-:S05]  /*2740*/  VIADD R7, R7, 0xffffffff ;  /* 0xffffffff07077836 */ /* 0x000fca0000000000 */
[----:B------:R0:W-:Y:S02]  /*2750*/  STL [R6], R7 ;  /* 0x0000000706007387 */ /* 0x0001e40000100800 */
.L_x_6:
[----:B------:R-:W5:Y:S01]  /*2760*/  LDC R26, c[0x0][0x3b0] ;  /* 0x0000ec00ff1a7b82 */ /* 0x000f620000000800 */
[----:B0123--:R-:W-:Y:S01]  /*2770*/  IMAD.MOV.U32 R6, RZ, RZ, RZ ;  /* 0x000000ffff067224 */ /* 0x00ffe200078e00ff */
[----:B-----5:R-:W-:-:S13]  /*2780*/  ISETP.GE.AND P1, PT, R26, 0x1, PT ;  /* 0x000000011a00780c */ /* 0x020fda0003f26270 */
[----:B------:R-:W-:Y:S05]  /*2790*/  @!P1 BRA `(.L_x_41) ;  /* 0x0000000400c09947 */ /* 0x000fea0003800000 */
[C---:B------:R-:W-:Y:S01]  /*27a0*/  IADD3 R5, PT, PT, R26.reuse, -0x1, RZ ;  /* 0xffffffff1a057810 */ /* 0x040fe20007ffe0ff */
[----:B------:R-:W-:Y:S01]  /*27b0*/  IMAD.MOV.U32 R6, RZ, RZ, RZ ;  /* 0x000000ffff067224 */ /* 0x000fe200078e00ff */
[----:B------:R-:W-:Y:S01]  /*27c0*/  LOP3.LUT R25, R26, 0xf, RZ, 0xc0, !PT ;  /* 0x0000000f1a197812 */ /* 0x000fe200078ec0ff */
[----:B------:R-:W-:Y:S01]  /*27d0*/  IMAD.MOV.U32 R30, RZ, RZ, RZ ;  /* 0x000000ffff1e7224 */ /* 0x000fe200078e00ff */
[----:B------:R-:W-:Y:S02]  /*27e0*/  ISETP.GE.U32.AND P0, PT, R5, 0xf, PT ;  /* 0x0000000f0500780c */ /* 0x000fe40003f06070 */
[----:B------:R-:W-:-:S11]  /*27f0*/  ISETP.NE.AND P2, PT, R25, RZ, PT ;  /* 0x000000ff1900720c */ /* 0x000fd60003f45270 */
[----:B------:R-:W-:Y:S05]  /*2800*/  @!P0 BRA `(.L_x_42) ;  /* 0x0000000000b08947 */ /* 0x000fea0003800000 */
[----:B------:R-:W-:Y:S01]  /*2810*/  LOP3.LUT R30, R26, 0x7ffffff0, RZ, 0xc0, !PT ;  /* 0x7ffffff01a1e7812 */ /* 0x000fe200078ec0ff */
[----:B------:R-:W-:Y:S02]  /*2820*/  IMAD.MOV.U32 R6, RZ, RZ, RZ ;  /* 0x000000ffff067224 */ /* 0x000fe400078e00ff */
[----:B------:R-:W-:-:S07]  /*2830*/  IMAD.MOV.U32 R5, RZ, RZ, RZ ;  /* 0x000000ffff057224 */ /* 0x000fce00078e00ff */
.L_x_43:
[----:B------:R-:W-:-:S05]  /*2840*/  IMAD R7, R5, 0x4, R1 ;  /* 0x0000000405077824 */ /* 0x000fca00078e0201 */
[----:B----4-:R-:W2:Y:S04]  /*2850*/  LDL.128 R8, [R7] ;  /* 0x0000000007087983 */ /* 0x010ea80000100c00 */
[----:B------:R-:W3:Y:S04]  /*2860*/  LDL.128 R12, [R7+0x10] ;  /* 0x00001000070c7983 */ /* 0x000ee80000100c00 */
[----:B------:R-:W4:Y:S04]  /*2870*/  LDL.128 R16, [R7+0x20] ;  /* 0x0000200007107983 */ /* 0x000f280000100c00 */
[----:B------:R0:W5:Y:S01]  /*2880*/  LDL.128 R20, [R7+0x30] ;  /* 0x0000300007147983 */ /* 0x0001620000100c00 */
[----:B------:R-:W-:-:S05]  /*2890*/  VIADD R5, R5, 0x10 ;  /* 0x0000001005057836 */ /* 0x000fca0000000000 */
[----:B------:R-:W-:Y:S02]  /*28a0*/  ISETP.NE.AND P0, PT, R5, R30, PT ;  /* 0x0000001e0500720c */ /* 0x000fe40003f05270 */
[----:B--2---:R-:W-:Y:S02]  /*28b0*/  IABS R9, R9 ;  /* 0x0000000900097213 */ /* 0x004fe40000000000 */
[----:B------:R-:W-:Y:S02]  /*28c0*/  IABS R8, R8 ;  /* 0x0000000800087213 */ /* 0x000fe40000000000 */
[----:B------:R-:W-:Y:S02]  /*28d0*/  IABS R11, R11 ;  /* 0x0000000b000b7213 */ /* 0x000fe40000000000 */
[----:B------:R-:W-:Y:S02]  /*28e0*/  IABS R10, R10 ;  /* 0x0000000a000a7213 */ /* 0x000fe40000000000 */
[----:B------:R-:W-:Y:S01]  /*28f0*/  IADD3 R6, PT, PT, R9, R8, R6 ;  /* 0x0000000809067210 */ /* 0x000fe20007ffe006 */
[----:B------:R-:W-:Y:S01]  /*2900*/  IMAD.MOV.U32 R9, RZ, RZ, R11 ;  /* 0x000000ffff097224 */ /* 0x000fe200078e000b */
[----:B---3--:R-:W-:Y:S01]  /*2910*/  IABS R12, R12 ;  /* 0x0000000c000c7213 */ /* 0x008fe20000000000 */
[----:B------:R-:W-:Y:S01]  /*2920*/  IMAD.MOV.U32 R8, RZ, RZ, R10 ;  /* 0x000000ffff087224 */ /* 0x000fe200078e000a */
[----:B0-----:R-:W-:-:S02]  /*2930*/  IABS R7, R13 ;  /* 0x0000000d00077213 */ /* 0x001fc40000000000 */
[----:B------:R-:W-:Y:S02]  /*2940*/  IABS R15, R15 ;  /* 0x0000000f000f7213 */ /* 0x000fe40000000000 */
[----:B------:R-:W-:Y:S02]  /*2950*/  IADD3 R6, PT, PT, R9, R8, R6 ;  /* 0x0000000809067210 */ /* 0x000fe40007ffe006 */
[----:B------:R-:W-:Y:S02]  /*2960*/  MOV R8, R12 ;  /* 0x0000000c00087202 */ /* 0x000fe40000000f00 */
[----:B------:R-:W-:Y:S02]  /*2970*/  IABS R14, R14 ;  /* 0x0000000e000e7213 */ /* 0x000fe40000000000 */
[----:B------:R-:W-:Y:S01]  /*2980*/  IADD3 R6, PT, PT, R7, R8, R6 ;  /* 0x0000000807067210 */ /* 0x000fe20007ffe006 */
[----:B------:R-:W-:Y:S01]  /*2990*/  IMAD.MOV.U32 R7, RZ, RZ, R15 ;  /* 0x000000ffff077224 */ /* 0x000fe200078e000f */
[----:B----4-:R-:W-:Y:S01]  /*29a0*/  IABS R17, R17 ;  /* 0x0000001100117213 */ /* 0x010fe20000000000 */
[----:B------:R-:W-:Y:S01]  /*29b0*/  IMAD.MOV.U32 R8, RZ, RZ, R14 ;  /* 0x000000ffff087224 */ /* 0x000fe200078e000e */
[----:B------:R-:W-:-:S02]  /*29c0*/  IABS R16, R16 ;  /* 0x0000001000107213 */ /* 0x000fc40000000000 */
[----:B------:R-:W-:Y:S02]  /*29d0*/  IABS R19, R19 ;  /* 0x0000001300137213 */ /* 0x000fe40000000000 */
[----:B------:R-:W-:Y:S01]  /*29e0*/  IADD3 R6, PT, PT, R7, R8, R6 ;  /* 0x0000000807067210 */ /* 0x000fe20007ffe006 */
[----:B------:R-:W-:Y:S01]  /*29f0*/  IMAD.MOV.U32 R7, RZ, RZ, R17 ;  /* 0x000000ffff077224 */ /* 0x000fe200078e0011 */
[----:B------:R-:W-:Y:S01]  /*2a00*/  IABS R18, R18 ;  /* 0x0000001200127213 */ /* 0x000fe20000000000 */
[----:B------:R-:W-:Y:S01]  /*2a10*/  IMAD.MOV.U32 R8, RZ, RZ, R16 ;  /* 0x000000ffff087224 */ /* 0x000fe200078e0010 */
[----:B-----5:R-:W-:Y:S02]  /*2a20*/  IABS R9, R21 ;  /* 0x0000001500097213 */ /* 0x020fe40000000000 */
[----:B------:R-:W-:Y:S02]  /*2a30*/  IABS R10, R20 ;  /* 0x00000014000a7213 */ /* 0x000fe40000000000 */
[----:B------:R-:W-:Y:S01]  /*2a40*/  IADD3 R6, PT, PT, R7, R8, R6 ;  /* 0x0000000807067210 */ /* 0x000fe20007ffe006 */
[----:B------:R-:W-:-:S02]  /*2a50*/  IMAD.MOV.U32 R7, RZ, RZ, R19 ;  /* 0x000000ffff077224 */ /* 0x000fc400078e0013 */
[----:B------:R-:W-:-:S05]  /*2a60*/  IMAD.MOV.U32 R8, RZ, RZ, R18 ;  /* 0x000000ffff087224 */ /* 0x000fca00078e0012 */
[----:B------:R-:W-:Y:S02]  /*2a70*/  IADD3 R6, PT, PT, R7, R8, R6 ;  /* 0x0000000807067210 */ /* 0x000fe40007ffe006 */
[----:B------:R-:W-:Y:S02]  /*2a80*/  IABS R7, R23 ;  /* 0x0000001700077213 */ /* 0x000fe40000000000 */
[----:B------:R-:W-:Y:S02]  /*2a90*/  IABS R8, R22 ;  /* 0x0000001600087213 */ /* 0x000fe40000000000 */
[----:B------:R-:W-:-:S04]  /*2aa0*/  IADD3 R6, PT, PT, R9, R10, R6 ;  /* 0x0000000a09067210 */ /* 0x000fc80007ffe006 */
[----:B------:R-:W-:Y:S01]  /*2ab0*/  IADD3 R6, PT, PT, R7, R8, R6 ;  /* 0x0000000807067210 */ /* 0x000fe20007ffe006 */
[----:B------:R-:W-:Y:S06]  /*2ac0*/  @P0 BRA `(.L_x_43) ;  /* 0xfffffffc005c0947 */ /* 0x000fec000383ffff */
.L_x_42:
[----:B------:R-:W-:Y:S05]  /*2ad0*/  @!P2 BRA `(.L_x_41) ;  /* 0x0000000000f0a947 */ /* 0x000fea0003800000 */
[----:B------:R-:W-:Y:S02]  /*2ae0*/  ISETP.GE.U32.AND P0, PT, R25, 0x8, PT ;  /* 0x000000081900780c */ /* 0x000fe40003f06070 */
[----:B------:R-:W-:-:S04]  /*2af0*/  LOP3.LUT R16, R26, 0x7, RZ, 0xc0, !PT ;  /* 0x000000071a107812 */ /* 0x000fc800078ec0ff */
[----:B------:R-:W-:-:S07]  /*2b00*/  ISETP.NE.AND P2, PT, R16, RZ, PT ;  /* 0x000000ff1000720c */ /* 0x000fce0003f45270 */
[----:B------:R-:W-:Y:S06]  /*2b10*/  @!P0 BRA `(.L_x_44) ;  /* 0x0000000000688947 */ /* 0x000fec0003800000 */
[----:B------:R-:W-:-:S05]  /*2b20*/  LEA R5, R30, R1, 0x2 ;  /* 0x000000011e057211 */ /* 0x000fca00078e10ff */
[----:B------:R-:W2:Y:S04]  /*2b30*/  LDL R8, [R5+0x4] ;  /* 0x0000040005087983 */ /* 0x000ea80000100800 */
[----:B------:R-:W3:Y:S04]  /*2b40*/  LDL R7, [R5] ;  /* 0x0000000005077983 */ /* 0x000ee80000100800 */
[----:B------:R-:W5:Y:S04]  /*2b50*/  LDL R10, [R5+0xc] ;  /* 0x00000c00050a7983 */ /* 0x000f680000100800 */
[----:B------:R-:W5:Y:S04]  /*2b60*/  LDL R9, [R5+0x8] ;  /* 0x0000080005097983 */ /* 0x000f680000100800 */
[----:B----4-:R-:W4:Y:S04]  /*2b70*/  LDL R12, [R5+0x14] ;  /* 0x00001400050c7983 */ /* 0x010f280000100800 */
[----:B------:R-:W4:Y:S04]  /*2b80*/  LDL R11, [R5+0x10] ;  /* 0x00001000050b7983 */ /* 0x000f280000100800 */
[----:B------:R-:W4:Y:S04]  /*2b90*/  LDL R13, [R5+0x18] ;  /* 0x00001800050d7983 */ /* 0x000f280000100800 */
[----:B------:R4:W4:Y:S01]  /*2ba0*/  LDL R14, [R5+0x1c] ;  /* 0x00001c00050e7983 */ /* 0x0009220000100800 */
[----:B------:R-:W-:Y:S01]  /*2bb0*/  VIADD R30, R30, 0x8 ;  /* 0x000000081e1e7836 */ /* 0x000fe20000000000 */
[----:B--2---:R-:W-:-:S02]  /*2bc0*/  IABS R8, R8 ;  /* 0x0000000800087213 */ /* 0x004fc40000000000 */
[----:B---3--:R-:W-:-:S03]  /*2bd0*/  IABS R15, R7 ;  /* 0x00000007000f7213 */ /* 0x008fc60000000000 */
[----:B------:R-:W-:Y:S01]  /*2be0*/  IMAD.MOV.U32 R7, RZ, RZ, R8 ;  /* 0x000000ffff077224 */ /* 0x000fe200078e0008 */
[----:B-----5:R-:W-:Y:S01]  /*2bf0*/  IABS R10, R10 ;  /* 0x0000000a000a7213 */ /* 0x020fe20000000000 */
[----:B------:R-:W-:Y:S01]  /*2c00*/  IMAD.MOV.U32 R8, RZ, RZ, R15 ;  /* 0x000000ffff087224 */ /* 0x000fe200078e000f */
[----:B------:R-:W-:-:S04]  /*2c10*/  IABS R9, R9 ;  /* 0x0000000900097213 */ /* 0x000fc80000000000 */
[----:B------:R-:W-:Y:S01]  /*2c20*/  IADD3 R6, PT, PT, R7, R8, R6 ;  /* 0x0000000807067210 */ /* 0x000fe20007ffe006 */
[----:B------:R-:W-:Y:S01]  /*2c30*/  IMAD.MOV.U32 R7, RZ, RZ, R10 ;  /* 0x000000ffff077224 */ /* 0x000fe200078e000a */
[----:B----4-:R-:W-:Y:S01]  /*2c40*/  IABS R5, R12 ;  /* 0x0000000c00057213 */ /* 0x010fe20000000000 */
[----:B------:R-:W-:-:S05]  /*2c50*/  IMAD.MOV.U32 R8, RZ, RZ, R9 ;  /* 0x000000ffff087224 */ /* 0x000fca00078e0009 */
[----:B------:R-:W-:Y:S02]  /*2c60*/  IADD3 R6, PT, PT, R7, R8, R6 ;  /* 0x0000000807067210 */ /* 0x000fe40007ffe006 */
[----:B------:R-:W-:Y:S02]  /*2c70*/  IABS R7, R11 ;  /* 0x0000000b00077213 */ /* 0x000fe40000000000 */
[----:B------:R-:W-:Y:S02]  /*2c80*/  IABS R8, R13 ;  /* 0x0000000d00087213 */ /* 0x000fe40000000000 */
[----:B------:R-:W-:Y:S02]  /*2c90*/  IABS R9, R14 ;  /* 0x0000000e00097213 */ /* 0x000fe40000000000 */
[----:B------:R-:W-:-:S04]  /*2ca0*/  IADD3 R6, PT, PT, R5, R7, R6 ;  /* 0x0000000705067210 */ /* 0x000fc80007ffe006 */
[----:B------:R-:W-:-:S07]  /*2cb0*/  IADD3 R6, PT, PT, R9, R8, R6 ;  /* 0x0000000809067210 */ /* 0x000fce0007ffe006 */
.L_x_44:
[----:B------:R-:W-:Y:S05]  /*2cc0*/  @!P2 BRA `(.L_x_41) ;  /* 0x000000000074a947 */ /* 0x000fea0003800000 */
[----:B------:R-:W-:Y:S02]  /*2cd0*/  ISETP.GE.U32.AND P0, PT, R16, 0x4, PT ;  /* 0x000000041000780c */ /* 0x000fe40003f06070 */
[----:B------:R-:W-:-:S04]  /*2ce0*/  LOP3.LUT R13, R26, 0x3, RZ, 0xc0, !PT ;  /* 0x000000031a0d7812 */ /* 0x000fc800078ec0ff */
[----:B------:R-:W-:-:S07]  /*2cf0*/  ISETP.NE.AND P2, PT, R13, RZ, PT ;  /* 0x000000ff0d00720c */ /* 0x000fce0003f45270 */
[----:B------:R-:W-:Y:S06]  /*2d00*/  @!P0 BRA `(.L_x_45) ;  /* 0x00000000003c8947 */ /* 0x000fec0003800000 */
[----:B------:R-:W-:-:S05]  /*2d10*/  IMAD R5, R30, 0x4, R1 ;  /* 0x000000041e057824 */ /* 0x000fca00078e0201 */
[----:B------:R-:W2:Y:S04]  /*2d20*/  LDL R8, [R5+0x4] ;  /* 0x0000040005087983 */ /* 0x000ea80000100800 */
[----:B------:R-:W4:Y:S04]  /*2d30*/  LDL R7, [R5] ;  /* 0x0000000005077983 */ /* 0x000f280000100800 */
[----:B------:R-:W3:Y:S04]  /*2d40*/  LDL R9, [R5+0x8] ;  /* 0x0000080005097983 */ /* 0x000ee80000100800 */
[----:B------:R-:W5:Y:S01]  /*2d50*/  LDL R10, [R5+0xc] ;  /* 0x00000c00050a7983 */ /* 0x000f620000100800 */
[----:B------:R-:W-:Y:S01]  /*2d60*/  VIADD R30, R30, 0x4 ;  /* 0x000000041e1e7836 */ /* 0x000fe20000000000 */
[----:B--2---:R-:W-:-:S02]  /*2d70*/  IABS R8, R8 ;  /* 0x0000000800087213 */ /* 0x004fc40000000000 */
[----:B----4-:R-:W-:-:S03]  /*2d80*/  IABS R11, R7 ;  /* 0x00000007000b7213 */ /* 0x010fc60000000000 */
[----:B------:R-:W-:Y:S01]  /*2d90*/  IMAD.MOV.U32 R7, RZ, RZ, R8 ;  /* 0x000000ffff077224 */ /* 0x000fe200078e0008 */
[----:B---3--:R-:W-:Y:S02]  /*2da0*/  IABS R12, R9 ;  /* 0x00000009000c7213 */ /* 0x008fe40000000000 */
[----:B------:R-:W-:Y:S02]  /*2db0*/  MOV R8, R11 ;  /* 0x0000000b00087202 */ /* 0x000fe40000000f00 */
[----:B-----5:R-:W-:Y:S01]  /*2dc0*/  IABS R9, R10 ;  /* 0x0000000a00097213 */ /* 0x020fe20000000000 */
[----:B------:R-:W-:Y:S01]  /*2dd0*/  IMAD.MOV.U32 R10, RZ, RZ, R12 ;  /* 0x000000ffff0a7224 */ /* 0x000fe200078e000c */
[----:B------:R-:W-:-:S04]  /*2de0*/  IADD3 R6, PT, PT, R7, R8, R6 ;  /* 0x0000000807067210 */ /* 0x000fc80007ffe006 */
[----:B------:R-:W-:-:S07]  /*2df0*/  IADD3 R6, PT, PT, R9, R10, R6 ;  /* 0x0000000a09067210 */ /* 0x000fce0007ffe006 */
.L_x_45:
[----:B------:R-:W-:Y:S05]  /*2e00*/  @!P2 BRA `(.L_x_41) ;  /* 0x000000000024a947 */ /* 0x000fea0003800000 */
[----:B------:R-:W-:-:S05]  /*2e10*/  UMOV UR4, URZ ;  /* 0x000000ff00047c82 */ /* 0x000fca0008000000 */
.L_x_46:
[----:B------:R-:W-:-:S06]  /*2e20*/  IMAD R5, R30, 0x4, R1 ;  /* 0x000000041e057824 */ /* 0x000fcc00078e0201 */
[----:B------:R-:W2:Y:S01]  /*2e30*/  LDL R5, [R5] ;  /* 0x0000000005057983 */ /* 0x000ea20000100800 */
[----:B------:R-:W-:Y:S01]  /*2e40*/  UIADD3 UR4, UPT, UPT, UR4, 0x1, URZ ;  /* 0x0000000104047890 */ /* 0x000fe2000fffe0ff */
[----:B------:R-:W-:-:S05]  /*2e50*/  VIADD R30, R30, 0x1 ;  /* 0x000000011e1e7836 */ /* 0x000fca0000000000 */
[----:B------:R-:W-:Y:S02]  /*2e60*/  ISETP.NE.AND P0, PT, R13, UR4, PT ;  /* 0x000000040d007c0c */ /* 0x000fe4000bf05270 */
[----:B--2---:R-:W-:-:S05]  /*2e70*/  IABS R7, R5 ;  /* 0x0000000500077213 */ /* 0x004fca0000000000 */
[----:B------:R-:W-:-:S06]  /*2e80*/  IMAD.IADD R6, R6, 0x1, R7 ;  /* 0x0000000106067824 */ /* 0x000fcc00078e0207 */
[----:B------:R-:W-:Y:S05]  /*2e90*/  @P0 BRA `(.L_x_46) ;  /* 0xfffffffc00e00947 */ /* 0x000fea000383ffff */
.L_x_41:
[----:B------:R-:W0:Y:S02]  /*2ea0*/  LDC R32, c[0x0][0x3b4] ;  /* 0x0000ed00ff207b82 */ /* 0x000e240000000800 */
[----:B0-----:R-:W-:-:S13]  /*2eb0*/  ISETP.GE.AND P0, PT, R32, 0x1, PT ;  /* 0x000000012000780c */ /* 0x001fda0003f06270 */
[----:B------:R-:W-:Y:S05]  /*2ec0*/  @!P0 BRA `(.L_x_47) ;  /* 0x0000000400988947 */ /* 0x000fea0003800000 */
[C---:B------:R-:W-:Y:S01]  /*2ed0*/  VIADD R5, R32.reuse, 0xffffffff ;  /* 0xffffffff20057836 */ /* 0x040fe20000000000 */
[----:B------:R-:W-:Y:S01]  /*2ee0*/  UMOV UR4, URZ ;  /* 0x000000ff00047c82 */ /* 0x000fe20008000000 */
[----:B------:R-:W-:Y:S01]  /*2ef0*/  IMAD.WIDE.U32 R30, R3, R32, RZ ;  /* 0x00000020031e7225 */ /* 0x000fe200078e00ff */
[----:B------:R-:W-:Y:S02]  /*2f00*/  LOP3.LUT R33, R32, 0xf, RZ, 0xc0, !PT ;  /* 0x0000000f20217812 */ /* 0x000fe400078ec0ff */
[----:B------:R-:W-:Y:S01]  /*2f10*/  ISETP.GE.U32.AND P2, PT, R5, 0xf, PT ;  /* 0x0000000f0500780c */ /* 0x000fe20003f46070 */
[----:B------:R-:W-:Y:S01]  /*2f20*/  IMAD.MOV.U32 R5, RZ, RZ, RZ ;  /* 0x000000ffff057224 */ /* 0x000fe200078e00ff */
[----:B------:R-:W-:Y:S02]  /*2f30*/  IADD3 R25, PT, PT, R31, UR4, RZ ;  /* 0x000000041f197c10 */ /* 0x000fe4000fffe0ff */
[----:B------:R-:W-:-:S09]  /*2f40*/  ISETP.NE.AND P0, PT, R33, RZ, PT ;  /* 0x000000ff2100720c */ /* 0x000fd20003f05270 */
[----:B------:R-:W-:Y:S05]  /*2f50*/  @!P2 BRA `(.L_x_48) ;  /* 0x00000000007ca947 */ /* 0x000fea0003800000 */
[----:B------:R-:W-:Y:S01]  /*2f60*/  LOP3.LUT R5, R32, 0x7ffffff0, RZ, 0xc0, !PT ;  /* 0x7ffffff020057812 */ /* 0x000fe200078ec0ff */
[----:B------:R-:W-:Y:S01]  /*2f70*/  IMAD.MOV.U32 R7, RZ, RZ, RZ ;  /* 0x000000ffff077224 */ /* 0x000fe200078e00ff */
[----:B------:R-:W0:Y:S06]  /*2f80*/  LDCU.64 UR4, c[0x0][0x3a8] ;  /* 0x00007500ff0477ac */ /* 0x000e2c0008000a00 */
.L_x_49:
[C---:B-1----:R-:W-:Y:S01]  /*2f90*/  IADD3 R20, P2, PT, R7.reuse, R30, RZ ;  /* 0x0000001e07147210 */ /* 0x042fe20007f5e0ff */
[----:B----4-:R-:W-:-:S04]  /*2fa0*/  IMAD R27, R7, 0x4, R4 ;  /* 0x00000004071b7824 */ /* 0x010fc800078e0204 */
[----:B------:R-:W-:Y:S01]  /*2fb0*/  IMAD.X R21, RZ, RZ, R25, P2 ;  /* 0x000000ffff157224 */ /* 0x000fe200010e0619 */
[C---:B0-----:R-:W-:Y:S01]  /*2fc0*/  LEA R34, P2, R20.reuse, UR4, 0x2 ;  /* 0x0000000414227c11 */ /* 0x041fe2000f8410ff */
[----:B------:R-:W2:Y:S03]  /*2fd0*/  LDL.128 R8, [R27] ;  /* 0x000000001b087983 */ /* 0x000ea60000100c00 */
[----:B------:R-:W-:Y:S01]  /*2fe0*/  LEA.HI.X R35, R20, UR5, R21, 0x2, P2 ;  /* 0x0000000514237c11 */ /* 0x000fe200090f1415 */
[----:B------:R-:W3:Y:S04]  /*2ff0*/  LDL.128 R12, [R27+0x10] ;  /* 0x000010001b0c7983 */ /* 0x000ee80000100c00 */
[----:B------:R-:W4:Y:S04]  /*3000*/  LDL.128 R16, [R27+0x20] ;  /* 0x000020001b107983 */ /* 0x000f280000100c00 */
[----:B------:R-:W5:Y:S01]  /*3010*/  LDL.128 R20, [R27+0x30] ;  /* 0x000030001b147983 */ /* 0x000f620000100c00 */
[----:B------:R-:W-:-:S05]  /*3020*/  VIADD R7, R7, 0x10 ;  /* 0x0000001007077836 */ /* 0x000fca0000000000 */
[----:B------:R-:W-:Y:S01]  /*3030*/  ISETP.NE.AND P2, PT, R7, R5, PT ;  /* 0x000000050700720c */ /* 0x000fe20003f45270 */
[----:B--2---:R1:W-:Y:S04]  /*3040*/  STG.E desc[UR6][R34.64], R8 ;  /* 0x0000000822007986 */ /* 0x0043e8000c101906 */
[----:B------:R1:W-:Y:S04]  /*3050*/  STG.E desc[UR6][R34.64+0x4], R9 ;  /* 0x0000040922007986 */ /* 0x0003e8000c101906 */
[----:B------:R1:W-:Y:S04]  /*3060*/  STG.E desc[UR6][R34.64+0x8], R10 ;  /* 0x0000080a22007986 */ /* 0x0003e8000c101906 */
[----:B------:R1:W-:Y:S04]  /*3070*/  STG.E desc[UR6][R34.64+0xc], R11 ;  /* 0x00000c0b22007986 */ /* 0x0003e8000c101906 */
[----:B---3--:R1:W-:Y:S04]  /*3080*/  STG.E desc[UR6][R34.64+0x10], R12 ;  /* 0x0000100c22007986 */ /* 0x0083e8000c101906 */
[----:B------:R1:W-:Y:S04]  /*3090*/  STG.E desc[UR6][R34.64+0x14], R13 ;  /* 0x0000140d22007986 */ /* 0x0003e8000c101906 */
[----:B------:R1:W-:Y:S04]  /*30a0*/  STG.E desc[UR6][R34.64+0x18], R14 ;  /* 0x0000180e22007986 */ /* 0x0003e8000c101906 */
[----:B------:R1:W-:Y:S04]  /*30b0*/  STG.E desc[UR6][R34.64+0x1c], R15 ;  /* 0x00001c0f22007986 */ /* 0x0003e8000c101906 */
[----:B----4-:R1:W-:Y:S04]  /*30c0*/  STG.E desc[UR6][R34.64+0x20], R16 ;  /* 0x0000201022007986 */ /* 0x0103e8000c101906 */
[----:B------:R1:W-:Y:S04]  /*30d0*/  STG.E desc[UR6][R34.64+0x24], R17 ;  /* 0x0000241122007986 */ /* 0x0003e8000c101906 */
[----:B------:R1:W-:Y:S04]  /*30e0*/  STG.E desc[UR6][R34.64+0x28], R18 ;  /* 0x0000281222007986 */ /* 0x0003e8000c101906 */
[----:B------:R1:W-:Y:S04]  /*30f0*/  STG.E desc[UR6][R34.64+0x2c], R19 ;  /* 0x00002c1322007986 */ /* 0x0003e8000c101906 */
[----:B-----5:R1:W-:Y:S04]  /*3100*/  STG.E desc[UR6][R34.64+0x30], R20 ;  /* 0x0000301422007986 */ /* 0x0203e8000c101906 */
[----:B------:R1:W-:Y:S04]  /*3110*/  STG.E desc[UR6][R34.64+0x34], R21 ;  /* 0x0000341522007986 */ /* 0x0003e8000c101906 */
[----:B------:R1:W-:Y:S04]  /*3120*/  STG.E desc[UR6][R34.64+0x38], R22 ;  /* 0x0000381622007986 */ /* 0x0003e8000c101906 */
[----:B------:R1:W-:Y:S01]  /*3130*/  STG.E desc[UR6][R34.64+0x3c], R23 ;  /* 0x00003c1722007986 */ /* 0x0003e2000c101906 */
[----:B------:R-:W-:Y:S05]  /*3140*/  @P2 BRA `(.L_x_49) ;  /* 0xfffffffc00902947 */ /* 0x000fea000383ffff */
.L_x_48:
[----:B------:R-:W-:Y:S05]  /*3150*/  @!P0 BRA `(.L_x_47) ;  /* 0x0000000000f48947 */ /* 0x000fea0003800000 */
[----:B------:R-:W-:Y:S02]  /*3160*/  ISETP.GE.U32.AND P0, PT, R33, 0x8, PT ;  /* 0x000000082100780c */ /* 0x000fe40003f06070 */
[----:B-1--4-:R-:W-:-:S04]  /*3170*/  LOP3.LUT R12, R32, 0x7, RZ, 0xc0, !PT ;  /* 0x00000007200c7812 */ /* 0x012fc800078ec0ff */
[----:B------:R-:W-:-:S07]  /*3180*/  ISETP.NE.AND P2, PT, R12, RZ, PT ;  /* 0x000000ff0c00720c */ /* 0x000fce0003f45270 */
[----:B------:R-:W-:Y:S06]  /*3190*/  @!P0 BRA `(.L_x_50) ;  /* 0x00000000005c8947 */ /* 0x000fec0003800000 */
[C---:B------:R-:W-:Y:S01]  /*31a0*/  IMAD R7, R5.reuse, 0x4, R4 ;  /* 0x0000000405077824 */ /* 0x040fe200078e0204 */
[----:B------:R-:W0:Y:S04]  /*31b0*/  LDCU.64 UR4, c[0x0][0x3a8] ;  /* 0x00007500ff0477ac */ /* 0x000e280008000a00 */
[----:B------:R-:W2:Y:S04]  /*31c0*/  LDL R11, [R7] ;  /* 0x00000000070b7983 */ /* 0x000ea80000100800 */
[----:B------:R-:W3:Y:S04]  /*31d0*/  LDL R13, [R7+0x4] ;  /* 0x00000400070d7983 */ /* 0x000ee80000100800 */
[----:B------:R-:W4:Y:S04]  /*31e0*/  LDL R15, [R7+0x8] ;  /* 0x00000800070f7983 */ /* 0x000f280000100800 */
[----:B------:R-:W5:Y:S04]  /*31f0*/  LDL R17, [R7+0xc] ;  /* 0x00000c0007117983 */ /* 0x000f680000100800 */
[----:B------:R-:W5:Y:S04]  /*3200*/  LDL R19, [R7+0x10] ;  /* 0x0000100007137983 */ /* 0x000f680000100800 */
[----:B------:R-:W5:Y:S04]  /*3210*/  LDL R21, [R7+0x14] ;  /* 0x0000140007157983 */ /* 0x000f680000100800 */
[----:B------:R-:W5:Y:S04]  /*3220*/  LDL R23, [R7+0x18] ;  /* 0x0000180007177983 */ /* 0x000f680000100800 */
[----:B------:R-:W5:Y:S01]  /*3230*/  LDL R27, [R7+0x1c] ;  /* 0x00001c00071b7983 */ /* 0x000f620000100800 */
[C---:B------:R-:W-:Y:S01]  /*3240*/  IADD3 R9, P0, PT, R5.reuse, R30, RZ ;  /* 0x0000001e05097210 */ /* 0x040fe20007f1e0ff */
[----:B------:R-:W-:-:S04]  /*3250*/  VIADD R5, R5, 0x8 ;  /* 0x0000000805057836 */ /* 0x000fc80000000000 */
[----:B------:R-:W-:Y:S01]  /*3260*/  IMAD.X R10, RZ, RZ, R25, P0 ;  /* 0x000000ffff0a7224 */ /* 0x000fe200000e0619 */
[----:B0-----:R-:W-:-:S04]  /*3270*/  LEA R8, P0, R9, UR4, 0x2 ;  /* 0x0000000409087c11 */ /* 0x001fc8000f8010ff */
[----:B------:R-:W-:-:S05]  /*3280*/  LEA.HI.X R9, R9, UR5, R10, 0x2, P0 ;  /* 0x0000000509097c11 */ /* 0x000fca00080f140a */
[----:B--2---:R0:W-:Y:S04]  /*3290*/  STG.E desc[UR6][R8.64], R11 ;  /* 0x0000000b08007986 */ /* 0x0041e8000c101906 */
[----:B---3--:R0:W-:Y:S04]  /*32a0*/  STG.E desc[UR6][R8.64+0x4], R13 ;  /* 0x0000040d08007986 */ /* 0x0081e8000c101906 */
[----:B----4-:R0:W-:Y:S04]  /*32b0*/  STG.E desc[UR6][R8.64+0x8], R15 ;  /* 0x0000080f08007986 */ /* 0x0101e8000c101906 */
[----:B-----5:R0:W-:Y:S04]  /*32c0*/  STG.E desc[UR6][R8.64+0xc], R17 ;  /* 0x00000c1108007986 */ /* 0x0201e8000c101906 */
[----:B------:R0:W-:Y:S04]  /*32d0*/  STG.E desc[UR6][R8.64+0x10], R19 ;  /* 0x0000101308007986 */ /* 0x0001e8000c101906 */
[----:B------:R0:W-:Y:S04]  /*32e0*/  STG.E desc[UR6][R8.64+0x14], R21 ;  /* 0x0000141508007986 */ /* 0x0001e8000c101906 */
[----:B------:R0:W-:Y:S04]  /*32f0*/  STG.E desc[UR6][R8.64+0x18], R23 ;  /* 0x0000181708007986 */ /* 0x0001e8000c101906 */
[----:B------:R0:W-:Y:S02]  /*3300*/  STG.E desc[UR6][R8.64+0x1c], R27 ;  /* 0x00001c1b08007986 */ /* 0x0001e4000c101906 */
.L_x_50:
[----:B------:R-:W-:Y:S05]  /*3310*/  @!P2 BRA `(.L_x_47) ;  /* 0x000000000084a947 */ /* 0x000fea0003800000 */
[----:B------:R-:W-:Y:S02]  /*3320*/  ISETP.GE.U32.AND P0, PT, R12, 0x4, PT ;  /* 0x000000040c00780c */ /* 0x000fe40003f06070 */
[----:B------:R-:W-:-:S04]  /*3330*/  LOP3.LUT R14, R32, 0x3, RZ, 0xc0, !PT ;  /* 0x00000003200e7812 */ /* 0x000fc800078ec0ff */
[----:B------:R-:W-:-:S07]  /*3340*/  ISETP.NE.AND P2, PT, R14, RZ, PT ;  /* 0x000000ff0e00720c */ /* 0x000fce0003f45270 */
[----:B------:R-:W-:Y:S06]  /*3350*/  @!P0 BRA `(.L_x_51) ;  /* 0x00000000003c8947 */ /* 0x000fec0003800000 */
[C---:B------:R-:W-:Y:S01]  /*3360*/  LEA R7, R5.reuse, R4, 0x2 ;  /* 0x0000000405077211 */ /* 0x040fe200078e10ff */
[----:B------:R-:W1:Y:S04]  /*3370*/  LDCU.64 UR4, c[0x0][0x3a8] ;  /* 0x00007500ff0477ac */ /* 0x000e680008000a00 */
[----:B0-----:R-:W2:Y:S04]  /*3380*/  LDL R11, [R7] ;  /* 0x00000000070b7983 */ /* 0x001ea80000100800 */
[----:B------:R-:W3:Y:S04]  /*3390*/  LDL R13, [R7+0x4] ;  /* 0x00000400070d7983 */ /* 0x000ee80000100800 */
[----:B------:R-:W4:Y:S04]  /*33a0*/  LDL R15, [R7+0x8] ;  /* 0x00000800070f7983 */ /* 0x000f280000100800 */
[----:B------:R-:W5:Y:S01]  /*33b0*/  LDL R17, [R7+0xc] ;  /* 0x00000c0007117983 */ /* 0x000f620000100800 */
[C---:B------:R-:W-:Y:S01]  /*33c0*/  IADD3 R9, P0, PT, R5.reuse, R30, RZ ;  /* 0x0000001e05097210 */ /* 0x040fe20007f1e0ff */
[----:B------:R-:W-:-:S04]  /*33d0*/  VIADD R5, R5, 0x4 ;  /* 0x0000000405057836 */ /* 0x000fc80000000000 */
[----:B------:R-:W-:Y:S01]  /*33e0*/  IMAD.X R10, RZ, RZ, R25, P0 ;  /* 0x000000ffff0a7224 */ /* 0x000fe200000e0619 */
[----:B-1----:R-:W-:-:S04]  /*33f0*/  LEA R8, P0, R9, UR4, 0x2 ;  /* 0x0000000409087c11 */ /* 0x002fc8000f8010ff */
[----:B------:R-:W-:-:S05]  /*3400*/  LEA.HI.X R9, R9, UR5, R10, 0x2, P0 ;  /* 0x0000000509097c11 */ /* 0x000fca00080f140a */
[----:B--2---:R1:W-:Y:S04]  /*3410*/  STG.E desc[UR6][R8.64], R11 ;  /* 0x0000000b08007986 */ /* 0x0043e8000c101906 */
[----:B---3--:R1:W-:Y:S04]  /*3420*/  STG.E desc[UR6][R8.64+0x4], R13 ;  /* 0x0000040d08007986 */ /* 0x0083e8000c101906 */
[----:B----4-:R1:W-:Y:S04]  /*3430*/  STG.E desc[UR6][R8.64+0x8], R15 ;  /* 0x0000080f08007986 */ /* 0x0103e8000c101906 */
[----:B-----5:R1:W-:Y:S02]  /*3440*/  STG.E desc[UR6][R8.64+0xc], R17 ;  /* 0x00000c1108007986 */ /* 0x0203e4000c101906 */
.L_x_51:
[----:B------:R-:W-:Y:S05]  /*3450*/  @!P2 BRA `(.L_x_47) ;  /* 0x000000000034a947 */ /* 0x000fea0003800000 */
[----:B------:R-:W2:Y:S01]  /*3460*/  LDCU.64 UR8, c[0x0][0x3a8] ;  /* 0x00007500ff0877ac */ /* 0x000ea20008000a00 */
[----:B------:R-:W-:-:S05]  /*3470*/  UMOV UR4, URZ ;  /* 0x000000ff00047c82 */ /* 0x000fca0008000000 */
.L_x_52:
[----:B---3--:R-:W-:-:S06]  /*3480*/  IMAD R7, R5, 0x4, R4 ;  /* 0x0000000405077824 */ /* 0x008fcc00078e0204 */
[----:B------:R-:W3:Y:S01]  /*3490*/  LDL R7, [R7] ;  /* 0x0000000007077983 */ /* 0x000ee20000100800 */
[C---:B01----:R-:W-:Y:S01]  /*34a0*/  IADD3 R9, P0, PT, R5.reuse, R30, RZ ;  /* 0x0000001e05097210 */ /* 0x043fe20007f1e0ff */
[----:B------:R-:W-:Y:S01]  /*34b0*/  UIADD3 UR4, UPT, UPT, UR4, 0x1, URZ ;  /* 0x0000000104047890 */ /* 0x000fe2000fffe0ff */
[----:B------:R-:W-:-:S03]  /*34c0*/  VIADD R5, R5, 0x1 ;  /* 0x0000000105057836 */ /* 0x000fc60000000000 */
[----:B------:R-:W-:Y:S01]  /*34d0*/  IMAD.X R10, RZ, RZ, R25, P0 ;  /* 0x000000ffff0a7224 */ /* 0x000fe200000e0619 */
[----:B--2---:R-:W-:-:S04]  /*34e0*/  LEA R8, P0, R9, UR8, 0x2 ;  /* 0x0000000809087c11 */ /* 0x004fc8000f8010ff */
[----:B------:R-:W-:Y:S02]  /*34f0*/  LEA.HI.X R9, R9, UR9, R10, 0x2, P0 ;  /* 0x0000000909097c11 */ /* 0x000fe400080f140a */
[----:B------:R-:W-:-:S03]  /*3500*/  ISETP.NE.AND P0, PT, R14, UR4, PT ;  /* 0x000000040e007c0c */ /* 0x000fc6000bf05270 */
[----:B---3--:R3:W-:Y:S10]  /*3510*/  STG.E desc[UR6][R8.64], R7 ;  /* 0x0000000708007986 */ /* 0x0087f4000c101906 */
[----:B------:R-:W-:Y:S05]  /*3520*/  @P0 BRA `(.L_x_52) ;  /* 0xfffffffc00d40947 */ /* 0x000fea000383ffff */
.L_x_47:
[----:B------:R-:W-:Y:S01]  /*3530*/  IADD3 R25, P0, PT, R28, 0x1, RZ ;  /* 0x000000011c197810 */ /* 0x000fe20007f1e0ff */
[----:B------:R-:W-:Y:S04]  /*3540*/  BSSY.RECONVERGENT B0, `(.L_x_53) ;  /* 0x000028c000007945 */ /* 0x000fe80003800200 */
[----:B---3--:R-:W-:Y:S01]  /*3550*/  IMAD.X R7, RZ, RZ, R24, P0 ;  /* 0x000000ffff077224 */ /* 0x008fe200000e0618 */
[----:B------:R-:W-:-:S04]  /*3560*/  ISETP.GT.U32.AND P0, PT, R25, R0, PT ;  /* 0x000000001900720c */ /* 0x000fc80003f04070 */
[----:B------:R-:W-:-:S13]  /*3570*/  ISETP.GT.U32.AND.EX P0, PT, R7, R2, PT, P0 ;  /* 0x000000020700720c */ /* 0x000fda0003f04100 */
[----:B------:R-:W-:Y:S05]  /*3580*/  @P0 BRA `(.L_x_54) ;  /* 0x00000028001c0947 */ /* 0x000fea0003800000 */
[----:B-1----:R-:W-:Y:S01]  /*3590*/  IMAD.WIDE.U32 R34, R3, R32, RZ ;  /* 0x0000002003227225 */ /* 0x002fe200078e00ff */
[----:B------:R-:W-:-:S03]  /*35a0*/  UMOV UR4, URZ ;  /* 0x000000ff00047c82 */ /* 0x000fc60008000000 */
[----:B------:R-:W-:Y:S01]  /*35b0*/  VIADD R5, R35, UR4 ;  /* 0x0000000423057c36 */ /* 0x000fe20008000000 */
[----:B------:R-:W-:Y:S06]  /*35c0*/  @!P1 BRA `(.L_x_55) ;  /* 0x0000001800a49947 */ /* 0x000fec0003800000 */
[----:B0---4-:R-:W-:Y:S01]  /*35d0*/  LOP3.LUT R27, R26, 0x7ffffff0, RZ, 0xc0, !PT ;  /* 0x7ffffff01a1b7812 */ /* 0x011fe200078ec0ff */
[----:B------:R-:W-:Y:S01]  /*35e0*/  BSSY.RECONVERGENT B1, `(.L_x_56) ;  /* 0x00001a6000017945 */ /* 0x000fe20003800200 */
[C---:B------:R-:W-:Y:S02]  /*35f0*/  LOP3.LUT R29, R32.reuse, 0xf, RZ, 0xc0, !PT ;  /* 0x0000000f201d7812 */ /* 0x040fe400078ec0ff */
[C---:B------:R-:W-:Y:S01]  /*3600*/  LOP3.LUT R28, R32.reuse, 0x7, RZ, 0xc0, !PT ;  /* 0x00000007201c7812 */ /* 0x040fe200078ec0ff */
[----:B------:R-:W-:Y:S01]  /*3610*/  IMAD.MOV R33, RZ, RZ, -R27 ;  /* 0x000000ffff217224 */ /* 0x000fe200078e0a1b */
[----:B------:R-:W-:Y:S02]  /*3620*/  LOP3.LUT R24, R32, 0x3, RZ, 0xc0, !PT ;  /* 0x0000000320187812 */ /* 0x000fe400078ec0ff */
[C---:B------:R-:W-:Y:S02]  /*3630*/  IADD3 R32, PT, PT, R26.reuse, -0x1, RZ ;  /* 0xffffffff1a207810 */ /* 0x040fe40007ffe0ff */
[----:B------:R-:W-:-:S02]  /*3640*/  LOP3.LUT R31, R26, 0xf, RZ, 0xc0, !PT ;  /* 0x0000000f1a1f7812 */ /* 0x000fc400078ec0ff */
[C---:B------:R-:W-:Y:S02]  /*3650*/  LOP3.LUT R30, R26.reuse, 0x7, RZ, 0xc0, !PT ;  /* 0x000000071a1e7812 */ /* 0x040fe400078ec0ff */
[----:B------:R-:W-:-:S07]  /*3660*/  LOP3.LUT R26, R26, 0x3, RZ, 0xc0, !PT ;  /* 0x000000031a1a7812 */ /* 0x000fce00078ec0ff */
.L_x_81:
[----:B0-----:R-:W0:Y:S01]  /*3670*/  LDCU UR4, c[0x0][0x3b4] ;  /* 0x00007680ff0477ac */ /* 0x001e220008000800 */
[----:B------:R-:W-:Y:S04]  /*3680*/  BSSY.RECONVERGENT B2, `(.L_x_57) ;  /* 0x00000c6000027945 */ /* 0x000fe80003800200 */
[----:B------:R-:W-:Y:S01]  /*3690*/  BSSY.RELIABLE B3, `(.L_x_58) ;  /* 0x000002f000037945 */ /* 0x000fe20003800100 */
[----:B01234-:R-:W-:-:S07]  /*36a0*/  IMAD.U32 R21, RZ, RZ, UR4 ;  /* 0x00000004ff157e24 */ /* 0x01ffce000f8e00ff */
.L_x_63:
[----:B------:R-:W-:-:S13]  /*36b0*/  ISETP.GE.AND P0, PT, R21, 0x1, PT ;  /* 0x000000011500780c */ /* 0x000fda0003f06270 */
[----:B------:R-:W-:Y:S05]  /*36c0*/  @!P0 BREAK.RELIABLE B3 ;  /* 0x0000000000038942 */ /* 0x000fea0003800100 */
[----:B------:R-:W-:Y:S05]  /*36d0*/  @!P0 BRA `(.L_x_59) ;  /* 0x0000000c00008947 */ /* 0x000fea0003800000 */
[----:B------:R-:W-:Y:S01]  /*36e0*/  IMAD.MOV.U32 R12, RZ, RZ, 0x1 ;  /* 0x00000001ff0c7424 */ /* 0x000fe200078e00ff */
[----:B------:R-:W-:Y:S04]  /*36f0*/  BSSY.RECONVERGENT B4, `(.L_x_60) ;  /* 0x0000021000047945 */ /* 0x000fe80003800200 */
[----:B------:R-:W-:Y:S01]  /*3700*/  SHF.L.U32 R12, R12, R21, RZ ;  /* 0x000000150c0c7219 */ /* 0x000fe200000006ff */
[----:B------:R-:W-:-:S03]  /*3710*/  VIADD R21, R21, 0xffffffff ;  /* 0xffffffff15157836 */ /* 0x000fc60000000000 */
[----:B------:R-:W-:-:S04]  /*3720*/  SHF.R.S32.HI R11, RZ, 0x1f, R12 ;  /* 0x0000001fff0b7819 */ /* 0x000fc8000001140c */
[--C-:B------:R-:W-:Y:S02]  /*3730*/  SHF.R.U64 R14, R12, 0x1, R11.reuse ;  /* 0x000000010c0e7819 */ /* 0x100fe4000000120b */
[----:B------:R-:W-:Y:S02]  /*3740*/  SHF.R.U32.HI R8, RZ, 0x1, R11 ;  /* 0x00000001ff087819 */ /* 0x000fe4000001160b */
[----:B------:R-:W-:-:S05]  /*3750*/  IADD3 R14, P0, PT, R25, R14, RZ ;  /* 0x0000000e190e7210 */ /* 0x000fca0007f1e0ff */
[----:B------:R-:W-:-:S05]  /*3760*/  IMAD.X R13, R7, 0x1, R8, P0 ;  /* 0x00000001070d7824 */ /* 0x000fca00000e0608 */
[----:B------:R-:W-:-:S04]  /*3770*/  LOP3.LUT R8, R13, R11, RZ, 0xfc, !PT ;  /* 0x0000000b0d087212 */ /* 0x000fc800078efcff */
[----:B------:R-:W-:-:S13]  /*3780*/  ISETP.NE.U32.AND P0, PT, R8, RZ, PT ;  /* 0x000000ff0800720c */ /* 0x000fda0003f05070 */
[----:B------:R-:W-:Y:S05]  /*3790*/  @P0 BRA `(.L_x_61) ;  /* 0x0000000000500947 */ /* 0x000fea0003800000 */
[----:B------:R-:W0:Y:S01]  /*37a0*/  I2F.U32.RP R10, R12 ;  /* 0x0000000c000a7306 */ /* 0x000e220000209000 */
[----:B------:R-:W-:Y:S01]  /*37b0*/  IMAD.MOV R11, RZ, RZ, -R12 ;  /* 0x000000ffff0b7224 */ /* 0x000fe200078e0a0c */
[----:B------:R-:W-:-:S06]  /*37c0*/  ISETP.NE.U32.AND P2, PT, R12, RZ, PT ;  /* 0x000000ff0c00720c */ /* 0x000fcc0003f45070 */
[----:B0-----:R-:W0:Y:S02]  /*37d0*/  MUFU.RCP R10, R10 ;  /* 0x0000000a000a7308 */ /* 0x001e240000001000 */
[----:B0-----:R-:W-:-:S06]  /*37e0*/  VIADD R8, R10, 0xffffffe ;  /* 0x0ffffffe0a087836 */ /* 0x001fcc0000000000 */
[----:B------:R0:W1:Y:S02]  /*37f0*/  F2I.FTZ.U32.TRUNC.NTZ R9, R8 ;  /* 0x0000000800097305 */ /* 0x000064000021f000 */
[----:B0-----:R-:W-:Y:S02]  /*3800*/  HFMA2 R8, -RZ, RZ, 0, 0 ;  /* 0x00000000ff087431 */ /* 0x001fe400000001ff */
        /* <DEDUP_REMOVED lines=10> */
[----:B------:R-:W-:-:S05]  /*38b0*/  @!P2 LOP3.LUT R9, RZ, R12, RZ, 0x33, !PT ;  /* 0x0000000cff09a212 */ /* 0x000fca00078e33ff */
[----:B------:R-:W-:Y:S01]  /*38c0*/  IMAD.MOV.U32 R8, RZ, RZ, R9 ;  /* 0x000000ffff087224 */ /* 0x000fe200078e0009 */
[----:B------:R-:W-:Y:S06]  /*38d0*/  BRA `(.L_x_62) ;  /* 0x0000000000087947 */ /* 0x000fec0003800000 */
.L_x_61:
[----:B------:R-:W-:-:S07]  /*38e0*/  MOV R10, 0x3900 ;  /* 0x00003900000a7802 */ /* 0x000fce0000000f00 */
[----:B------:R-:W-:Y:S05]  /*38f0*/  CALL.REL.NOINC `($__internal_0_$__cuda_sm20_div_u64) ;  /* 0x00000024005c7944 */ /* 0x000fea0003c00000 */
.L_x_62:
[----:B------:R-:W-:Y:S05]  /*3900*/  BSYNC.RECONVERGENT B4 ;  /* 0x0000000000047941 */ /* 0x000fea0003800200 */
.L_x_60:
[----:B------:R-:W-:-:S05]  /*3910*/  IMAD R23, R21, 0x4, R4 ;  /* 0x0000000415177824 */ /* 0x000fca00078e0204 */
[----:B------:R-:W2:Y:S01]  /*3920*/  LDL R9, [R23] ;  /* 0x0000000017097983 */ /* 0x000ea20000100800 */
[----:B------:R-:W-:-:S05]  /*3930*/  IMAD.SHL.U32 R8, R8, 0x2, RZ ;  /* 0x0000000208087824 */ /* 0x000fca00078e00ff */
[----:B------:R-:W-:-:S04]  /*3940*/  LOP3.LUT R8, R8, 0x2, RZ, 0xc0, !PT ;  /* 0x0000000208087812 */ /* 0x000fc800078ec0ff */
[----:B------:R-:W-:-:S04]  /*3950*/  IADD3 R18, PT, PT, R8, -0x1, RZ ;  /* 0xffffffff08127810 */ /* 0x000fc80007ffe0ff */
[----:B--2---:R-:W-:-:S13]  /*3960*/  ISETP.NE.AND P0, PT, R9, R18, PT ;  /* 0x000000120900720c */ /* 0x004fda0003f05270 */
[----:B------:R-:W-:Y:S05]  /*3970*/  @!P0 BRA `(.L_x_63) ;  /* 0xfffffffc004c8947 */ /* 0x000fea000383ffff */
[----:B------:R-:W-:Y:S05]  /*3980*/  BSYNC.RELIABLE B3 ;  /* 0x0000000000037941 */ /* 0x000fea0003800100 */
.L_x_58:
[----:B------:R-:W0:Y:S01]  /*3990*/  LDCU UR4, c[0x0][0x3b0] ;  /* 0x00007600ff0477ac */ /* 0x000e220008000800 */
[----:B------:R-:W-:Y:S01]  /*39a0*/  ISETP.GE.U32.AND P0, PT, R32, 0xf, PT ;  /* 0x0000000f2000780c */ /* 0x000fe20003f06070 */
[----:B------:R-:W-:Y:S02]  /*39b0*/  IMAD.SHL.U32 R16, R18, 0x2, RZ ;  /* 0x0000000212107824 */ /* 0x000fe400078e00ff */
[----:B------:R-:W-:Y:S02]  /*39c0*/  IMAD.MOV.U32 R10, RZ, RZ, RZ ;  /* 0x000000ffff0a7224 */ /* 0x000fe400078e00ff */
[----:B0-----:R-:W-:-:S08]  /*39d0*/  IMAD R17, R21, UR4, RZ ;  /* 0x0000000415117c24 */ /* 0x001fd0000f8e02ff */
[----:B------:R-:W-:Y:S05]  /*39e0*/  @!P0 BRA `(.L_x_64) ;  /* 0x0000000000d48947 */ /* 0x000fea0003800000 */
[----:B------:R-:W-:Y:S01]  /*39f0*/  BSSY.RECONVERGENT B3, `(.L_x_65) ;  /* 0x0000033000037945 */ /* 0x000fe20003800200 */
[----:B------:R-:W-:Y:S02]  /*3a00*/  VIADD R19, R1, 0x20 ;  /* 0x0000002001137836 */ /* 0x000fe40000000000 */
[----:B------:R-:W-:Y:S02]  /*3a10*/  IMAD.MOV.U32 R21, RZ, RZ, R17 ;  /* 0x000000ffff157224 */ /* 0x000fe400078e0011 */
[----:B------:R-:W-:-:S07]  /*3a20*/  IMAD.MOV.U32 R20, RZ, RZ, R33 ;  /* 0x000000ffff147224 */ /* 0x000fce00078e0021 */
.L_x_66:
[----:B------:R-:W0:Y:S01]  /*3a30*/  LDC.64 R36, c[0x0][0x380] ;  /* 0x0000e000ff247b82 */ /* 0x000e220000000a00 */
[----:B------:R-:W2:Y:S01]  /*3a40*/  LDL.128 R8, [R19+-0x20] ;  /* 0xffffe00013087983 */ /* 0x000ea20000100c00 */
[----:B0-----:R-:W-:-:S05]  /*3a50*/  IMAD.WIDE R36, R21, 0x4, R36 ;  /* 0x0000000415247825 */ /* 0x001fca00078e0224 */
[----:B------:R-:W2:Y:S04]  /*3a60*/  LDG.E R15, desc[UR6][R36.64] ;  /* 0x00000006240f7981 */ /* 0x000ea8000c1e1900 */
[----:B------:R-:W3:Y:S04]  /*3a70*/  LDG.E R14, desc[UR6][R36.64+0x4] ;  /* 0x00000406240e7981 */ /* 0x000ee8000c1e1900 */
[----:B------:R-:W4:Y:S04]  /*3a80*/  LDG.E R13, desc[UR6][R36.64+0x8] ;  /* 0x00000806240d7981 */ /* 0x000f28000c1e1900 */
[----:B------:R-:W5:Y:S04]  /*3a90*/  LDG.E R12, desc[UR6][R36.64+0xc] ;  /* 0x00000c06240c7981 */ /* 0x000f68000c1e1900 */
[----:B------:R-:W5:Y:S04]  /*3aa0*/  LDG.E R41, desc[UR6][R36.64+0x10] ;  /* 0x0000100624297981 */ /* 0x000f68000c1e1900 */
[----:B------:R-:W5:Y:S04]  /*3ab0*/  LDG.E R38, desc[UR6][R36.64+0x14] ;  /* 0x0000140624267981 */ /* 0x000f68000c1e1900 */
[----:B------:R-:W5:Y:S04]  /*3ac0*/  LDG.E R39, desc[UR6][R36.64+0x18] ;  /* 0x0000180624277981 */ /* 0x000f68000c1e1900 */
[----:B------:R-:W5:Y:S01]  /*3ad0*/  LDG.E R22, desc[UR6][R36.64+0x1c] ;  /* 0x00001c0624167981 */ /* 0x000f62000c1e1900 */
[----:B--2---:R-:W-:-:S02]  /*3ae0*/  IMAD R8, R16, R15, R8 ;  /* 0x0000000f10087224 */ /* 0x004fc400078e0208 */
[C---:B---3--:R-:W-:Y:S02]  /*3af0*/  IMAD R9, R16.reuse, R14, R9 ;  /* 0x0000000e10097224 */ /* 0x048fe400078e0209 */
[C---:B----4-:R-:W-:Y:S02]  /*3b00*/  IMAD R10, R16.reuse, R13, R10 ;  /* 0x0000000d100a7224 */ /* 0x050fe400078e020a */
[C---:B-----5:R-:W-:Y:S02]  /*3b10*/  IMAD R11, R16.reuse, R12, R11 ;  /* 0x0000000c100b7224 */ /* 0x060fe400078e020b */
[----:B------:R-:W2:Y:S04]  /*3b20*/  LDL.128 R12, [R19+-0x10] ;  /* 0xfffff000130c7983 */ /* 0x000ea80000100c00 */
[----:B------:R0:W-:Y:S04]  /*3b30*/  STL.128 [R19+-0x20], R8 ;  /* 0xffffe00813007387 */ /* 0x0001e80000100c00 */
[----:B0-----:R-:W3:Y:S01]  /*3b40*/  LDL.128 R8, [R19] ;  /* 0x0000000013087983 */ /* 0x001ee20000100c00 */
[----:B--2---:R-:W-:-:S02]  /*3b50*/  IMAD R12, R16, R41, R12 ;  /* 0x00000029100c7224 */ /* 0x004fc400078e020c */
[C---:B------:R-:W-:Y:S01]  /*3b60*/  IMAD R13, R16.reuse, R38, R13 ;  /* 0x00000026100d7224 */ /* 0x040fe200078e020d */
[----:B------:R-:W3:Y:S01]  /*3b70*/  LDG.E R41, desc[UR6][R36.64+0x20] ;  /* 0x0000200624297981 */ /* 0x000ee2000c1e1900 */
[C---:B------:R-:W-:Y:S02]  /*3b80*/  IMAD R14, R16.reuse, R39, R14 ;  /* 0x00000027100e7224 */ /* 0x040fe400078e020e */
[C---:B------:R-:W-:Y:S01]  /*3b90*/  IMAD R15, R16.reuse, R22, R15 ;  /* 0x00000016100f7224 */ /* 0x040fe200078e020f */
[----:B------:R-:W2:Y:S04]  /*3ba0*/  LDG.E R38, desc[UR6][R36.64+0x24] ;  /* 0x0000240624267981 */ /* 0x000ea8000c1e1900 */
[----:B------:R-:W4:Y:S04]  /*3bb0*/  LDG.E R39, desc[UR6][R36.64+0x28] ;  /* 0x0000280624277981 */ /* 0x000f28000c1e1900 */
[----:B------:R-:W5:Y:S04]  /*3bc0*/  LDG.E R22, desc[UR6][R36.64+0x2c] ;  /* 0x00002c0624167981 */ /* 0x000f68000c1e1900 */
[----:B------:R0:W-:Y:S04]  /*3bd0*/  STL.128 [R19+-0x10], R12 ;  /* 0xfffff00c13007387 */ /* 0x0001e80000100c00 */
[----:B0-----:R-:W5:Y:S01]  /*3be0*/  LDL.128 R12, [R19+0x10] ;  /* 0x00001000130c7983 */ /* 0x001f620000100c00 */
[----:B---3--:R-:W-:-:S03]  /*3bf0*/  IMAD R8, R16, R41, R8 ;  /* 0x0000002910087224 */ /* 0x008fc600078e0208 */
[----:B------:R-:W3:Y:S01]  /*3c00*/  LDG.E R41, desc[UR6][R36.64+0x30] ;  /* 0x0000300624297981 */ /* 0x000ee2000c1e1900 */
[----:B--2---:R-:W-:-:S03]  /*3c10*/  IMAD R9, R16, R38, R9 ;  /* 0x0000002610097224 */ /* 0x004fc600078e0209 */
[----:B------:R-:W2:Y:S01]  /*3c20*/  LDG.E R38, desc[UR6][R36.64+0x3c] ;  /* 0x00003c0624267981 */ /* 0x000ea2000c1e1900 */
[----:B----4-:R-:W-:-:S03]  /*3c30*/  IMAD R10, R16, R39, R10 ;  /* 0x00000027100a7224 */ /* 0x010fc600078e020a */
[----:B------:R-:W4:Y:S01]  /*3c40*/  LDG.E R39, desc[UR6][R36.64+0x38] ;  /* 0x0000380624277981 */ /* 0x000f22000c1e1900 */
[----:B-----5:R-:W-:-:S03]  /*3c50*/  IMAD R11, R16, R22, R11 ;  /* 0x00000016100b7224 */ /* 0x020fc600078e020b */
[----:B------:R-:W5:Y:S01]  /*3c60*/  LDG.E R22, desc[UR6][R36.64+0x34] ;  /* 0x0000340624167981 */ /* 0x000f62000c1e1900 */
[----:B------:R-:W-:-:S05]  /*3c70*/  VIADD R20, R20, 0x10 ;  /* 0x0000001014147836 */ /* 0x000fca0000000000 */
[----:B------:R-:W-:Y:S01]  /*3c80*/  ISETP.NE.AND P0, PT, R20, RZ, PT ;  /* 0x000000ff1400720c */ /* 0x000fe20003f05270 */
[----:B------:R-:W-:Y:S01]  /*3c90*/  STL.128 [R19], R8 ;  /* 0x0000000813007387 */ /* 0x000fe20000100c00 */
[----:B------:R-:W-:Y:S02]  /*3ca0*/  VIADD R21, R21, 0x10 ;  /* 0x0000001015157836 */ /* 0x000fe40000000000 */
[C---:B---3--:R-:W-:Y:S02]  /*3cb0*/  IMAD R12, R16.reuse, R41, R12 ;  /* 0x00000029100c7224 */ /* 0x048fe400078e020c */
[C---:B--2---:R-:W-:Y:S02]  /*3cc0*/  IMAD R15, R16.reuse, R38, R15 ;  /* 0x00000026100f7224 */ /* 0x044fe400078e020f */
[C---:B----4-:R-:W-:Y:S02]  /*3cd0*/  IMAD R14, R16.reuse, R39, R14 ;  /* 0x00000027100e7224 */ /* 0x050fe400078e020e */
[----:B-----5:R-:W-:-:S05]  /*3ce0*/  IMAD R13, R16, R22, R13 ;  /* 0x00000016100d7224 */ /* 0x020fca00078e020d */
[----:B------:R0:W-:Y:S02]  /*3cf0*/  STL.128 [R19+0x10], R12 ;  /* 0x0000100c13007387 */ /* 0x0001e40000100c00 */
[----:B0-----:R-:W-:Y:S01]  /*3d00*/  IADD3 R19, PT, PT, R19, 0x40, RZ ;  /* 0x0000004013137810 */ /* 0x001fe20007ffe0ff */
[----:B------:R-:W-:Y:S06]  /*3d10*/  @P0 BRA `(.L_x_66) ;  /* 0xfffffffc00440947 */ /* 0x000fec000383ffff */
[----:B------:R-:W-:Y:S05]  /*3d20*/  BSYNC.RECONVERGENT B3 ;  /* 0x0000000000037941 */ /* 0x000fea0003800200 */
.L_x_65:
[----:B------:R-:W-:-:S07]  /*3d30*/  IMAD.MOV.U32 R10, RZ, RZ, R27 ;  /* 0x000000ffff0a7224 */ /* 0x000fce00078e001b */
.L_x_64:
[----:B------:R-:W-:-:S13]  /*3d40*/  ISETP.NE.AND P0, PT, R31, RZ, PT ;  /* 0x000000ff1f00720c */ /* 0x000fda0003f05270 */
[----:B------:R-:W-:Y:S05]  /*3d50*/  @!P0 BRA `(.L_x_67) ;  /* 0x00000004005c8947 */ /* 0x000fea0003800000 */
[----:B------:R-:W-:Y:S01]  /*3d60*/  VIADD R8, R31, 0xffffffff ;  /* 0xffffffff1f087836 */ /* 0x000fe20000000000 */
[----:B------:R-:W-:-:S04]  /*3d70*/  ISETP.NE.AND P1, PT, R30, RZ, PT ;  /* 0x000000ff1e00720c */ /* 0x000fc80003f25270 */
[----:B------:R-:W-:-:S13]  /*3d80*/  ISETP.GE.U32.AND P0, PT, R8, 0x7, PT ;  /* 0x000000070800780c */ /* 0x000fda0003f06070 */
[----:B------:R-:W-:Y:S05]  /*3d90*/  @!P0 BRA `(.L_x_68) ;  /* 0x0000000000948947 */ /* 0x000fea0003800000 */
[----:B------:R-:W0:Y:S01]  /*3da0*/  LDC.64 R8, c[0x0][0x380] ;  /* 0x0000e000ff087b82 */ /* 0x000e220000000a00 */
[----:B------:R-:W-:Y:S02]  /*3db0*/  IMAD.IADD R13, R17, 0x1, R10 ;  /* 0x00000001110d7824 */ /* 0x000fe400078e020a */
[----:B------:R-:W-:-:S05]  /*3dc0*/  IMAD R11, R10, 0x4, R1 ;  /* 0x000000040a0b7824 */ /* 0x000fca00078e0201 */
[----:B------:R-:W2:Y:S04]  /*3dd0*/  LDL R12, [R11] ;  /* 0x000000000b0c7983 */ /* 0x000ea80000100800 */
[----:B------:R-:W3:Y:S04]  /*3de0*/  LDL R22, [R11+0x4] ;  /* 0x000004000b167983 */ /* 0x000ee80000100800 */
[----:B------:R-:W4:Y:S04]  /*3df0*/  LDL R36, [R11+0x8] ;  /* 0x000008000b247983 */ /* 0x000f280000100800 */
[----:B------:R-:W5:Y:S01]  /*3e00*/  LDL R14, [R11+0xc] ;  /* 0x00000c000b0e7983 */ /* 0x000f620000100800 */
[----:B0-----:R-:W-:-:S05]  /*3e10*/  IMAD.WIDE R8, R13, 0x4, R8 ;  /* 0x000000040d087825 */ /* 0x001fca00078e0208 */
[----:B------:R-:W2:Y:S04]  /*3e20*/  LDG.E R13, desc[UR6][R8.64] ;  /* 0x00000006080d7981 */ /* 0x000ea8000c1e1900 */
[----:B------:R-:W3:Y:S04]  /*3e30*/  LDG.E R15, desc[UR6][R8.64+0x4] ;  /* 0x00000406080f7981 */ /* 0x000ee8000c1e1900 */
[----:B------:R-:W4:Y:S04]  /*3e40*/  LDG.E R19, desc[UR6][R8.64+0x8] ;  /* 0x0000080608137981 */ /* 0x000f28000c1e1900 */
[----:B------:R-:W5:Y:S04]  /*3e50*/  LDG.E R37, desc[UR6][R8.64+0xc] ;  /* 0x00000c0608257981 */ /* 0x000f68000c1e1900 */
[----:B------:R-:W5:Y:S01]  /*3e60*/  LDG.E R21, desc[UR6][R8.64+0x1c] ;  /* 0x00001c0608157981 */ /* 0x000f62000c1e1900 */
[----:B--2---:R-:W-:-:S03]  /*3e70*/  IMAD R20, R16, R13, R12 ;  /* 0x0000000d10147224 */ /* 0x004fc600078e020c */
[----:B------:R-:W2:Y:S04]  /*3e80*/  LDL R13, [R11+0x10] ;  /* 0x000010000b0d7983 */ /* 0x000ea80000100800 */
[----:B------:R-:W2:Y:S01]  /*3e90*/  LDG.E R12, desc[UR6][R8.64+0x10] ;  /* 0x00001006080c7981 */ /* 0x000ea2000c1e1900 */
[C---:B---3--:R-:W-:Y:S02]  /*3ea0*/  IMAD R22, R16.reuse, R15, R22 ;  /* 0x0000000f10167224 */ /* 0x048fe400078e0216 */
[C---:B----4-:R-:W-:Y:S01]  /*3eb0*/  IMAD R36, R16.reuse, R19, R36 ;  /* 0x0000001310247224 */ /* 0x050fe200078e0224 */
[----:B------:R0:W-:Y:S01]  /*3ec0*/  STL [R11], R20 ;  /* 0x000000140b007387 */ /* 0x0001e20000100800 */
[----:B-----5:R-:W-:-:S03]  /*3ed0*/  IMAD R14, R16, R37, R14 ;  /* 0x00000025100e7224 */ /* 0x020fc600078e020e */
[----:B------:R-:W3:Y:S04]  /*3ee0*/  LDG.E R19, desc[UR6][R8.64+0x14] ;  /* 0x0000140608137981 */ /* 0x000ee8000c1e1900 */
[----:B------:R-:W4:Y:S04]  /*3ef0*/  LDG.E R15, desc[UR6][R8.64+0x18] ;  /* 0x00001806080f7981 */ /* 0x000f28000c1e1900 */
[----:B0-----:R-:W3:Y:S04]  /*3f00*/  LDL R20, [R11+0x14] ;  /* 0x000014000b147983 */ /* 0x001ee80000100800 */
[----:B------:R-:W5:Y:S01]  /*3f10*/  LDL R37, [R11+0x1c] ;  /* 0x00001c000b257983 */ /* 0x000f620000100800 */
[----:B--2---:R-:W-:-:S03]  /*3f20*/  IMAD R12, R16, R12, R13 ;  /* 0x0000000c100c7224 */ /* 0x004fc600078e020d */
[----:B------:R-:W4:Y:S04]  /*3f30*/  LDL R13, [R11+0x18] ;  /* 0x000018000b0d7983 */ /* 0x000f280000100800 */
[----:B------:R-:W-:Y:S04]  /*3f40*/  STL [R11+0x4], R22 ;  /* 0x000004160b007387 */ /* 0x000fe80000100800 */
[----:B------:R5:W-:Y:S01]  /*3f50*/  STL [R11+0x8], R36 ;  /* 0x000008240b007387 */ /* 0x000be20000100800 */
[C---:B---3--:R-:W-:Y:S02]  /*3f60*/  IMAD R20, R16.reuse, R19, R20 ;  /* 0x0000001310147224 */ /* 0x048fe400078e0214 */
[----:B-----5:R-:W-:Y:S01]  /*3f70*/  IMAD R36, R16, R21, R37 ;  /* 0x0000001510247224 */ /* 0x020fe200078e0225 */
[----:B------:R0:W-:Y:S04]  /*3f80*/  STL [R11+0xc], R14 ;  /* 0x00000c0e0b007387 */ /* 0x0001e80000100800 */
[----:B------:R0:W-:Y:S04]  /*3f90*/  STL [R11+0x10], R12 ;  /* 0x0000100c0b007387 */ /* 0x0001e80000100800 */
[----:B------:R0:W-:Y:S04]  /*3fa0*/  STL [R11+0x14], R20 ;  /* 0x000014140b007387 */ /* 0x0001e80000100800 */
[----:B------:R0:W-:Y:S01]  /*3fb0*/  STL [R11+0x1c], R36 ;  /* 0x00001c240b007387 */ /* 0x0001e20000100800 */
[----:B------:R-:W-:-:S02]  /*3fc0*/  VIADD R10, R10, 0x8 ;  /* 0x000000080a0a7836 */ /* 0x000fc40000000000 */
[----:B----4-:R-:W-:-:S05]  /*3fd0*/  IMAD R22, R16, R15, R13 ;  /* 0x0000000f10167224 */ /* 0x010fca00078e020d */
[----:B------:R0:W-:Y:S02]  /*3fe0*/  STL [R11+0x18], R22 ;  /* 0x000018160b007387 */ /* 0x0001e40000100800 */
.L_x_68:
[----:B------:R-:W-:Y:S05]  /*3ff0*/  @!P1 BRA `(.L_x_67) ;  /* 0x0000000000b49947 */ /* 0x000fea0003800000 */
[----:B------:R-:W-:Y:S01]  /*4000*/  VIADD R8, R30, 0xffffffff ;  /* 0xffffffff1e087836 */ /* 0x000fe20000000000 */
[----:B------:R-:W-:-:S04]  /*4010*/  ISETP.NE.AND P1, PT, R26, RZ, PT ;  /* 0x000000ff1a00720c */ /* 0x000fc80003f25270 */
[----:B------:R-:W-:-:S13]  /*4020*/  ISETP.GE.U32.AND P0, PT, R8, 0x3, PT ;  /* 0x000000030800780c */ /* 0x000fda0003f06070 */
[----:B------:R-:W-:Y:S05]  /*4030*/  @!P0 BRA `(.L_x_69) ;  /* 0x0000000000548947 */ /* 0x000fea0003800000 */
[----:B------:R-:W1:Y:S01]  /*4040*/  LDC.64 R8, c[0x0][0x380] ;  /* 0x0000e000ff087b82 */ /* 0x000e620000000a00 */
[----:B0-----:R-:W-:-:S04]  /*4050*/  IMAD.IADD R11, R17, 0x1, R10 ;  /* 0x00000001110b7824 */ /* 0x001fc800078e020a */
[----:B-1----:R-:W-:Y:S01]  /*4060*/  IMAD.WIDE R8, R11, 0x4, R8 ;  /* 0x000000040b087825 */ /* 0x002fe200078e0208 */
[----:B------:R-:W-:-:S04]  /*4070*/  LEA R11, R10, R1, 0x2 ;  /* 0x000000010a0b7211 */ /* 0x000fc800078e10ff */
[----:B------:R-:W2:Y:S04]  /*4080*/  LDG.E R12, desc[UR6][R8.64] ;  /* 0x00000006080c7981 */ /* 0x000ea8000c1e1900 */
[----:B------:R-:W3:Y:S04]  /*4090*/  LDG.E R14, desc[UR6][R8.64+0x4] ;  /* 0x00000406080e7981 */ /* 0x000ee8000c1e1900 */
[----:B------:R-:W4:Y:S04]  /*40a0*/  LDG.E R13, desc[UR6][R8.64+0x8] ;  /* 0x00000806080d7981 */ /* 0x000f28000c1e1900 */
[----:B------:R-:W5:Y:S04]  /*40b0*/  LDG.E R22, desc[UR6][R8.64+0xc] ;  /* 0x00000c0608167981 */ /* 0x000f68000c1e1900 */
[----:B------:R-:W2:Y:S04]  /*40c0*/  LDL R15, [R11] ;  /* 0x000000000b0f7983 */ /* 0x000ea80000100800 */
[----:B------:R-:W3:Y:S04]  /*40d0*/  LDL R19, [R11+0x4] ;  /* 0x000004000b137983 */ /* 0x000ee80000100800 */
[----:B------:R-:W4:Y:S04]  /*40e0*/  LDL R20, [R11+0x8] ;  /* 0x000008000b147983 */ /* 0x000f280000100800 */
[----:B------:R-:W5:Y:S01]  /*40f0*/  LDL R21, [R11+0xc] ;  /* 0x00000c000b157983 */ /* 0x000f620000100800 */
[----:B------:R-:W-:-:S02]  /*4100*/  VIADD R10, R10, 0x4 ;  /* 0x000000040a0a7836 */ /* 0x000fc40000000000 */
[C---:B--2---:R-:W-:Y:S02]  /*4110*/  IMAD R12, R16.reuse, R12, R15 ;  /* 0x0000000c100c7224 */ /* 0x044fe400078e020f */
[----:B---3--:R-:W-:-:S03]  /*4120*/  IMAD R14, R16, R14, R19 ;  /* 0x0000000e100e7224 */ /* 0x008fc600078e0213 */
[----:B------:R1:W-:Y:S01]  /*4130*/  STL [R11], R12 ;  /* 0x0000000c0b007387 */ /* 0x0003e20000100800 */
[----:B----4-:R-:W-:-:S03]  /*4140*/  IMAD R20, R16, R13, R20 ;  /* 0x0000000d10147224 */ /* 0x010fc600078e0214 */
[----:B------:R1:W-:Y:S01]  /*4150*/  STL [R11+0x4], R14 ;  /* 0x0000040e0b007387 */ /* 0x0003e20000100800 */
[----:B-----5:R-:W-:-:S03]  /*4160*/  IMAD R22, R16, R22, R21 ;  /* 0x0000001610167224 */ /* 0x020fc600078e0215 */
[----:B------:R1:W-:Y:S04]  /*4170*/  STL [R11+0x8], R20 ;  /* 0x000008140b007387 */ /* 0x0003e80000100800 */
[----:B------:R1:W-:Y:S02]  /*4180*/  STL [R11+0xc], R22 ;  /* 0x00000c160b007387 */ /* 0x0003e40000100800 */
.L_x_69:
[----:B------:R-:W-:Y:S05]  /*4190*/  @!P1 BRA `(.L_x_67) ;  /* 0x00000000004c9947 */ /* 0x000fea0003800000 */
[----:B------:R-:W2:Y:S01]  /*41a0*/  LDC.64 R8, c[0x0][0x380] ;  /* 0x0000e000ff087b82 */ /* 0x000ea20000000a00 */
[----:B------:R-:W-:Y:S02]  /*41b0*/  IMAD.IADD R17, R17, 0x1, R10 ;  /* 0x0000000111117824 */ /* 0x000fe400078e020a */
[----:B------:R-:W-:-:S05]  /*41c0*/  IMAD R10, R10, 0x4, R1 ;  /* 0x000000040a0a7824 */ /* 0x000fca00078e0201 */
[----:B01----:R-:W3:Y:S01]  /*41d0*/  LDL R12, [R10] ;  /* 0x000000000a0c7983 */ /* 0x003ee20000100800 */
[----:B--2---:R-:W-:-:S05]  /*41e0*/  IMAD.WIDE R8, R17, 0x4, R8 ;  /* 0x0000000411087825 */ /* 0x004fca00078e0208 */
[----:B------:R-:W3:Y:S01]  /*41f0*/  LDG.E R11, desc[UR6][R8.64] ;  /* 0x00000006080b7981 */ /* 0x000ee2000c1e1900 */
[----:B------:R-:W-:Y:S01]  /*4200*/  ISETP.NE.AND P0, PT, R26, 0x1, PT ;  /* 0x000000011a00780c */ /* 0x000fe20003f05270 */
[----:B---3--:R-:W-:-:S05]  /*4210*/  IMAD R11, R16, R11, R12 ;  /* 0x0000000b100b7224 */ /* 0x008fca00078e020c */
[----:B------:R2:W-:Y:S07]  /*4220*/  STL [R10], R11 ;  /* 0x0000000b0a007387 */ /* 0x0005ee0000100800 */
[----:B------:R-:W-:Y:S05]  /*4230*/  @!P0 BRA `(.L_x_67) ;  /* 0x0000000000248947 */ /* 0x000fea0003800000 */
[----:B------:R-:W-:Y:S01]  /*4240*/  ISETP.NE.AND P0, PT, R26, 0x2, PT ;  /* 0x000000021a00780c */ /* 0x000fe20003f05270 */
[----:B--2---:R-:W2:Y:S04]  /*4250*/  LDG.E R11, desc[UR6][R8.64+0x4] ;  /* 0x00000406080b7981 */ /* 0x004ea8000c1e1900 */
[----:B------:R-:W2:Y:S08]  /*4260*/  LDL R12, [R10+0x4] ;  /* 0x000004000a0c7983 */ /* 0x000eb00000100800 */
[----:B------:R-:W3:Y:S04]  /*4270*/  @P0 LDG.E R13, desc[UR6][R8.64+0x8] ;  /* 0x00000806080d0981 */ /* 0x000ee8000c1e1900 */
[----:B------:R-:W3:Y:S01]  /*4280*/  @P0 LDL R14, [R10+0x8] ;  /* 0x000008000a0e0983 */ /* 0x000ee20000100800 */
[----:B--2---:R-:W-:-:S05]  /*4290*/  IMAD R11, R16, R11, R12 ;  /* 0x0000000b100b7224 */ /* 0x004fca00078e020c */
[----:B------:R4:W-:Y:S01]  /*42a0*/  STL [R10+0x4], R11 ;  /* 0x0000040b0a007387 */ /* 0x0009e20000100800 */
[----:B---3--:R-:W-:-:S05]  /*42b0*/  @P0 IMAD R13, R16, R13, R14 ;  /* 0x0000000d100d0224 */ /* 0x008fca00078e020e */
[----:B------:R4:W-:Y:S02]  /*42c0*/  @P0 STL [R10+0x8], R13 ;  /* 0x0000080d0a000387 */ /* 0x0009e40000100800 */
.L_x_67:
[----:B------:R3:W-:Y:S02]  /*42d0*/  STL [R23], R18 ;  /* 0x0000001217007387 */ /* 0x0007e40000100800 */
.L_x_59:
[----:B------:R-:W-:Y:S05]  /*42e0*/  BSYNC.RECONVERGENT B2 ;  /* 0x0000000000027941 */ /* 0x000fea0003800200 */
.L_x_57:
[----:B------:R-:W-:Y:S01]  /*42f0*/  ISETP.GE.U32.AND P0, PT, R32, 0xf, PT ;  /* 0x0000000f2000780c */ /* 0x000fe20003f06070 */
[----:B------:R-:W-:Y:S02]  /*4300*/  IMAD.MOV.U32 R37, RZ, RZ, RZ ;  /* 0x000000ffff257224 */ /* 0x000fe400078e00ff */
[----:B------:R-:W-:-:S10]  /*4310*/  IMAD.MOV.U32 R16, RZ, RZ, RZ ;  /* 0x000000ffff107224 */ /* 0x000fd400078e00ff */
[----:B------:R-:W-:Y:S05]  /*4320*/  @!P0 BRA `(.L_x_70) ;  /* 0x0000000000a08947 */ /* 0x000fea0003800000 */
[----:B0-----:R-:W-:-:S07]  /*4330*/  CS2R R36, SRZ ;  /* 0x0000000000247805 */ /* 0x001fce000001ff00 */
.L_x_71:
[----:B------:R-:W-:-:S05]  /*4340*/  IMAD R38, R36, 0x4, R1 ;  /* 0x0000000424267824 */ /* 0x000fca00078e0201 */
[----:B-12-4-:R-:W2:Y:S04]  /*4350*/  LDL.128 R8, [R38] ;  /* 0x0000000026087983 */ /* 0x016ea80000100c00 */
[----:B------:R-:W4:Y:S04]  /*4360*/  LDL.128 R12, [R38+0x10] ;  /* 0x00001000260c7983 */ /* 0x000f280000100c00 */
[----:B---3--:R-:W3:Y:S01]  /*4370*/  LDL.128 R20, [R38+0x30] ;  /* 0x0000300026147983 */ /* 0x008ee20000100c00 */
[----:B--2---:R-:W-:Y:S02]  /*4380*/  IABS R9, R9 ;  /* 0x0000000900097213 */ /* 0x004fe40000000000 */
[----:B------:R-:W-:-:S03]  /*4390*/  IABS R16, R8 ;  /* 0x0000000800107213 */ /* 0x000fc60000000000 */
[----:B------:R-:W-:Y:S01]  /*43a0*/  IMAD.MOV.U32 R8, RZ, RZ, R9 ;  /* 0x000000ffff087224 */ /* 0x000fe200078e0009 */
[----:B------:R-:W-:Y:S02]  /*43b0*/  MOV R9, R16 ;  /* 0x0000001000097202 */ /* 0x000fe40000000f00 */
[----:B------:R-:W2:Y:S01]  /*43c0*/  LDL.128 R16, [R38+0x20] ;  /* 0x0000200026107983 */ /* 0x000ea20000100c00 */
[----:B------:R-:W-:Y:S02]  /*43d0*/  IABS R10, R10 ;  /* 0x0000000a000a7213 */ /* 0x000fe40000000000 */
[----:B------:R-:W-:Y:S02]  /*43e0*/  IADD3 R8, PT, PT, R8, R9, R37 ;  /* 0x0000000908087210 */ /* 0x000fe40007ffe025 */
[----:B------:R-:W-:-:S04]  /*43f0*/  IABS R9, R11 ;  /* 0x0000000b00097213 */ /* 0x000fc80000000000 */
[----:B------:R-:W-:Y:S02]  /*4400*/  IADD3 R8, PT, PT, R9, R10, R8 ;  /* 0x0000000a09087210 */ /* 0x000fe40007ffe008 */
[----:B----4-:R-:W-:Y:S02]  /*4410*/  IABS R9, R13 ;  /* 0x0000000d00097213 */ /* 0x010fe40000000000 */
[----:B------:R-:W-:-:S04]  /*4420*/  IABS R10, R12 ;  /* 0x0000000c000a7213 */ /* 0x000fc80000000000 */
[----:B------:R-:W-:Y:S02]  /*4430*/  IADD3 R8, PT, PT, R9, R10, R8 ;  /* 0x0000000a09087210 */ /* 0x000fe40007ffe008 */
[----:B------:R-:W-:Y:S02]  /*4440*/  IABS R9, R15 ;  /* 0x0000000f00097213 */ /* 0x000fe40000000000 */
[----:B------:R-:W-:Y:S01]  /*4450*/  IABS R10, R14 ;  /* 0x0000000e000a7213 */ /* 0x000fe20000000000 */
[----:B------:R-:W-:-:S03]  /*4460*/  VIADD R36, R36, 0x10 ;  /* 0x0000001024247836 */ /* 0x000fc60000000000 */
[----:B------:R-:W-:Y:S02]  /*4470*/  IADD3 R8, PT, PT, R9, R10, R8 ;  /* 0x0000000a09087210 */ /* 0x000fe40007ffe008 */
[----:B------:R-:W-:Y:S02]  /*4480*/  ISETP.NE.AND P0, PT, R36, R27, PT ;  /* 0x0000001b2400720c */ /* 0x000fe40003f05270 */
[----:B---3--:R-:W-:Y:S02]  /*4490*/  IABS R11, R21 ;  /* 0x00000015000b7213 */ /* 0x008fe40000000000 */
[----:B------:R-:W-:Y:S02]  /*44a0*/  IABS R12, R20 ;  /* 0x00000014000c7213 */ /* 0x000fe40000000000 */
[----:B------:R-:W-:Y:S02]  /*44b0*/  IABS R37, R23 ;  /* 0x0000001700257213 */ /* 0x000fe40000000000 */
[----:B--2---:R-:W-:-:S02]  /*44c0*/  IABS R17, R17 ;  /* 0x0000001100117213 */ /* 0x004fc40000000000 */
[----:B------:R-:W-:Y:S02]  /*44d0*/  IABS R16, R16 ;  /* 0x0000001000107213 */ /* 0x000fe40000000000 */
[----:B------:R-:W-:Y:S01]  /*44e0*/  IABS R19, R19 ;  /* 0x0000001300137213 */ /* 0x000fe20000000000 */
[----:B------:R-:W-:Y:S01]  /*44f0*/  IMAD.MOV.U32 R9, RZ, RZ, R17 ;  /* 0x000000ffff097224 */ /* 0x000fe200078e0011 */
[----:B------:R-:W-:Y:S01]  /*4500*/  IABS R18, R18 ;  /* 0x0000001200127213 */ /* 0x000fe20000000000 */
[----:B------:R-:W-:-:S05]  /*4510*/  IMAD.MOV.U32 R10, RZ, RZ, R16 ;  /* 0x000000ffff0a7224 */ /* 0x000fca00078e0010 */
[----:B------:R-:W-:Y:S01]  /*4520*/  IADD3 R8, PT, PT, R9, R10, R8 ;  /* 0x0000000a09087210 */ /* 0x000fe20007ffe008 */
[----:B------:R-:W-:Y:S02]  /*4530*/  IMAD.MOV.U32 R9, RZ, RZ, R19 ;  /* 0x000000ffff097224 */ /* 0x000fe400078e0013 */
[----:B------:R-:W-:-:S05]  /*4540*/  IMAD.MOV.U32 R10, RZ, RZ, R18 ;  /* 0x000000ffff0a7224 */ /* 0x000fca00078e0012 */
[----:B------:R-:W-:Y:S02]  /*4550*/  IADD3 R8, PT, PT, R9, R10, R8 ;  /* 0x0000000a09087210 */ /* 0x000fe40007ffe008 */
[----:B------:R-:W-:Y:S02]  /*4560*/  IABS R9, R22 ;  /* 0x0000001600097213 */ /* 0x000fe40000000000 */
[----:B------:R-:W-:-:S04]  /*4570*/  IADD3 R8, PT, PT, R11, R12, R8 ;  /* 0x0000000c0b087210 */ /* 0x000fc80007ffe008 */
[----:B------:R-:W-:Y:S01]  /*4580*/  IADD3 R37, PT, PT, R37, R9, R8 ;  /* 0x0000000925257210 */ /* 0x000fe20007ffe008 */
[----:B------:R-:W-:Y:S06]  /*4590*/  @P0 BRA `(.L_x_71) ;  /* 0xfffffffc00680947 */ /* 0x000fec000383ffff */
[----:B------:R-:W-:-:S07]  /*45a0*/  IMAD.MOV.U32 R16, RZ, RZ, R27 ;  /* 0x000000ffff107224 */ /* 0x000fce00078e001b */
.L_x_70:
[----:B------:R-:W-:-:S13]  /*45b0*/  ISETP.NE.AND P0, PT, R31, RZ, PT ;  /* 0x000000ff1f00720c */ /* 0x000fda0003f05270 */
[----:B------:R-:W-:Y:S05]  /*45c0*/  @!P0 BRA `(.L_x_72) ;  /* 0x0000000000e48947 */ /* 0x000fea0003800000 */
[----:B------:R-:W-:Y:S01]  /*45d0*/  VIADD R8, R31, 0xffffffff ;  /* 0xffffffff1f087836 */ /* 0x000fe20000000000 */
[----:B------:R-:W-:-:S04]  /*45e0*/  ISETP.NE.AND P1, PT, R30, RZ, PT ;  /* 0x000000ff1e00720c */ /* 0x000fc80003f25270 */
[----:B------:R-:W-:-:S13]  /*45f0*/  ISETP.GE.U32.AND P0, PT, R8, 0x7, PT ;  /* 0x000000070800780c */ /* 0x000fda0003f06070 */
[----:B------:R-:W-:Y:S05]  /*4600*/  @!P0 BRA `(.L_x_73) ;  /* 0x0000000000548947 */ /* 0x000fea0003800000 */
[----:B------:R-:W-:-:S05]  /*4610*/  LEA R17, R16, R1, 0x2 ;  /* 0x0000000110117211 */ /* 0x000fca00078e10ff */
[----:B012-4-:R-:W2:Y:S04]  /*4620*/  LDL.128 R8, [R17] ;  /* 0x0000000011087983 */ /* 0x017ea80000100c00 */
[----:B------:R-:W4:Y:S01]  /*4630*/  LDL.128 R12, [R17+0x10] ;  /* 0x00001000110c7983 */ /* 0x000f220000100c00 */
[----:B------:R-:W-:Y:S01]  /*4640*/  VIADD R16, R16, 0x8 ;  /* 0x0000000810107836 */ /* 0x000fe20000000000 */
[----:B--2---:R-:W-:Y:S02]  /*4650*/  IABS R9, R9 ;  /* 0x0000000900097213 */ /* 0x004fe40000000000 */
[----:B---3--:R-:W-:Y:S02]  /*4660*/  IABS R18, R8 ;  /* 0x0000000800127213 */ /* 0x008fe40000000000 */
[----:B------:R-:W-:Y:S01]  /*4670*/  IABS R11, R11 ;  /* 0x0000000b000b7213 */ /* 0x000fe20000000000 */
[----:B------:R-:W-:Y:S01]  /*4680*/  IMAD.MOV.U32 R8, RZ, RZ, R9 ;  /* 0x000000ffff087224 */ /* 0x000fe200078e0009 */
[----:B------:R-:W-:Y:S01]  /*4690*/  IABS R10, R10 ;  /* 0x0000000a000a7213 */ /* 0x000fe20000000000 */
[----:B------:R-:W-:Y:S01]  /*46a0*/  IMAD.MOV.U32 R9, RZ, RZ, R18 ;  /* 0x000000ffff097224 */ /* 0x000fe200078e0012 */
[----:B----4-:R-:W-:-:S02]  /*46b0*/  IABS R13, R13 ;  /* 0x0000000d000d7213 */ /* 0x010fc40000000000 */
[----:B------:R-:W-:Y:S02]  /*46c0*/  IABS R12, R12 ;  /* 0x0000000c000c7213 */ /* 0x000fe40000000000 */
[----:B------:R-:W-:Y:S01]  /*46d0*/  IADD3 R8, PT, PT, R8, R9, R37 ;  /* 0x0000000908087210 */ /* 0x000fe20007ffe025 */
[----:B------:R-:W-:Y:S01]  /*46e0*/  IMAD.MOV.U32 R9, RZ, RZ, R11 ;  /* 0x000000ffff097224 */ /* 0x000fe200078e000b */
[----:B------:R-:W-:Y:S02]  /*46f0*/  IABS R37, R15 ;  /* 0x0000000f00257213 */ /* 0x000fe40000000000 */
[----:B------:R-:W-:Y:S02]  /*4700*/  IABS R11, R14 ;  /* 0x0000000e000b7213 */ /* 0x000fe40000000000 */
[----:B------:R-:W-:Y:S01]  /*4710*/  IADD3 R8, PT, PT, R9, R10, R8 ;  /* 0x0000000a09087210 */ /* 0x000fe20007ffe008 */
[----:B------:R-:W-:Y:S02]  /*4720*/  IMAD.MOV.U32 R9, RZ, RZ, R13 ;  /* 0x000000ffff097224 */ /* 0x000fe400078e000d */
[----:B------:R-:W-:-:S05]  /*4730*/  IMAD.MOV.U32 R10, RZ, RZ, R12 ;  /* 0x000000ffff0a7224 */ /* 0x000fca00078e000c */
[----:B------:R-:W-:-:S04]  /*4740*/  IADD3 R8, PT, PT, R9, R10, R8 ;  /* 0x0000000a09087210 */ /* 0x000fc80007ffe008 */
[----:B------:R-:W-:-:S07]  /*4750*/  IADD3 R37, PT, PT, R37, R11, R8 ;  /* 0x0000000b25257210 */ /* 0x000fce0007ffe008 */
.L_x_73:
[----:B------:R-:W-:Y:S05]  /*4760*/  @!P1 BRA `(.L_x_72) ;  /* 0x00000000007c9947 */ /* 0x000fea0003800000 */
[----:B------:R-:W-:Y:S01]  /*4770*/  VIADD R8, R30, 0xffffffff ;  /* 0xffffffff1e087836 */ /* 0x000fe20000000000 */
[----:B------:R-:W-:-:S04]  /*4780*/  ISETP.NE.AND P1, PT, R26, RZ, PT ;  /* 0x000000ff1a00720c */ /* 0x000fc80003f25270 */
[----:B------:R-:W-:-:S13]  /*4790*/  ISETP.GE.U32.AND P0, PT, R8, 0x3, PT ;  /* 0x000000030800780c */ /* 0x000fda0003f06070 */
[----:B------:R-:W-:Y:S05]  /*47a0*/  @!P0 BRA `(.L_x_74) ;  /* 0x0000000000348947 */ /* 0x000fea0003800000 */
[----:B------:R-:W-:-:S06]  /*47b0*/  LEA R8, R16, R1, 0x2 ;  /* 0x0000000110087211 */ /* 0x000fcc00078e10ff */
[----:B012-4-:R-:W2:Y:S01]  /*47c0*/  LDL.128 R8, [R8] ;  /* 0x0000000008087983 */ /* 0x017ea20000100c00 */
[----:B------:R-:W-:Y:S01]  /*47d0*/  VIADD R16, R16, 0x4 ;  /* 0x0000000410107836 */ /* 0x000fe20000000000 */
[----:B--2---:R-:W-:Y:S02]  /*47e0*/  IABS R9, R9 ;  /* 0x0000000900097213 */ /* 0x004fe40000000000 */
[----:B------:R-:W-:Y:S02]  /*47f0*/  IABS R12, R8 ;  /* 0x00000008000c7213 */ /* 0x000fe40000000000 */
[----:B------:R-:W-:Y:S02]  /*4800*/  IABS R11, R11 ;  /* 0x0000000b000b7213 */ /* 0x000fe40000000000 */
[----:B------:R-:W-:Y:S01]  /*4810*/  IABS R13, R10 ;  /* 0x0000000a000d7213 */ /* 0x000fe20000000000 */
[----:B------:R-:W-:Y:S02]  /*4820*/  IMAD.MOV.U32 R10, RZ, RZ, R9 ;  /* 0x000000ffff0a7224 */ /* 0x000fe400078e0009 */
[----:B------:R-:W-:-:S02]  /*4830*/  IMAD.MOV.U32 R9, RZ, RZ, R12 ;  /* 0x000000ffff097224 */ /* 0x000fc400078e000c */
[----:B------:R-:W-:Y:S02]  /*4840*/  IMAD.MOV.U32 R12, RZ, RZ, R11 ;  /* 0x000000ffff0c7224 */ /* 0x000fe400078e000b */
[----:B------:R-:W-:Y:S01]  /*4850*/  IMAD.MOV.U32 R11, RZ, RZ, R13 ;  /* 0x000000ffff0b7224 */ /* 0x000fe200078e000d */
[----:B------:R-:W-:-:S04]  /*4860*/  IADD3 R9, PT, PT, R10, R9, R37 ;  /* 0x000000090a097210 */ /* 0x000fc80007ffe025 */
[----:B------:R-:W-:-:S07]  /*4870*/  IADD3 R37, PT, PT, R12, R11, R9 ;  /* 0x0000000b0c257210 */ /* 0x000fce0007ffe009 */
.L_x_74:
[----:B------:R-:W-:Y:S05]  /*4880*/  @!P1 BRA `(.L_x_72) ;  /* 0x0000000000349947 */ /* 0x000fea0003800000 */
[----:B--2-4-:R-:W-:-:S05]  /*4890*/  IMAD R10, R16, 0x4, R1 ;  /* 0x00000004100a7824 */ /* 0x014fca00078e0201 */
[----:B------:R-:W2:Y:S01]  /*48a0*/  LDL.64 R8, [R10] ;  /* 0x000000000a087983 */ /* 0x000ea20000100a00 */
[----:B------:R-:W-:Y:S02]  /*48b0*/  ISETP.NE.AND P0, PT, R26, 0x1, PT ;  /* 0x000000011a00780c */ /* 0x000fe40003f05270 */
[----:B--2---:R-:W-:-:S05]  /*48c0*/  IABS R8, R8 ;  /* 0x0000000800087213 */ /* 0x004fca0000000000 */
[----:B------:R-:W-:-:S06]  /*48d0*/  IMAD.IADD R37, R37, 0x1, R8 ;  /* 0x0000000125257824 */ /* 0x000fcc00078e0208 */
[----:B------:R-:W-:Y:S05]  /*48e0*/  @!P0 BRA `(.L_x_72) ;  /* 0x00000000001c8947 */ /* 0x000fea0003800000 */
[----:B------:R-:W2:Y:S01]  /*48f0*/  LDL R10, [R10+0x8] ;  /* 0x000008000a0a7983 */ /* 0x000ea20000100800 */
[----:B------:R-:W-:Y:S02]  /*4900*/  ISETP.NE.AND P0, PT, R26, 0x2, PT ;  /* 0x000000021a00780c */ /* 0x000fe40003f05270 */
[----:B------:R-:W-:-:S04]  /*4910*/  IABS R8, R9 ;  /* 0x0000000900087213 */ /* 0x000fc80000000000 */
[----:B------:R-:W-:-:S07]  /*4920*/  IADD3 R37, PT, PT, R37, R8, RZ ;  /* 0x0000000825257210 */ /* 0x000fce0007ffe0ff */
[----:B--2---:R-:W-:-:S05]  /*4930*/  @P0 IABS R9, R10 ;  /* 0x0000000a00090213 */ /* 0x004fca0000000000 */
[----:B------:R-:W-:-:S04]  /*4940*/  @P0 IMAD.MOV.U32 R8, RZ, RZ, R9 ;  /* 0x000000ffff080224 */ /* 0x000fc800078e0009 */
[----:B------:R-:W-:-:S07]  /*4950*/  @P0 IMAD.IADD R37, R37, 0x1, R8 ;  /* 0x0000000125250824 */ /* 0x000fce00078e0208 */
.L_x_72:
[----:B------:R-:W5:Y:S01]  /*4960*/  LDC R8, c[0x0][0x3b4] ;  /* 0x0000ed00ff087b82 */ /* 0x000f620000000800 */
[----:B------:R-:W-:Y:S01]  /*4970*/  BSSY.RECONVERGENT B2, `(.L_x_75) ;  /* 0x0000067000027945 */ /* 0x000fe20003800200 */
[----:B-----5:R-:W-:-:S04]  /*4980*/  ISETP.GE.AND P0, PT, R8, 0x1, PT ;  /* 0x000000010800780c */ /* 0x020fc80003f06270 */
[CC--:B------:R-:W-:Y:S02]  /*4990*/  ISETP.LE.OR P0, PT, R37.reuse, R6.reuse, !P0 ;  /* 0x000000062500720c */ /* 0x0c0fe40004703670 */
[----:B------:R-:W-:-:S11]  /*49a0*/  VIMNMX R6, PT, PT, R37, R6, !PT ;  /* 0x0000000625067248 */ /* 0x000fd60007fe0100 */
[----:B------:R-:W-:Y:S05]  /*49b0*/  @P0 BRA `(.L_x_76) ;  /* 0x0000000400880947 */ /* 0x000fea0003800000 */
[----:B------:R-:W-:Y:S02]  /*49c0*/  VIADD R6, R8, 0xffffffff ;  /* 0xffffffff08067836 */ /* 0x000fe40000000000 */
[----:B------:R-:W-:-:S03]  /*49d0*/  IMAD.MOV.U32 R17, RZ, RZ, RZ ;  /* 0x000000ffff117224 */ /* 0x000fc600078e00ff */
[----:B------:R-:W-:-:S13]  /*49e0*/  ISETP.GE.U32.AND P0, PT, R6, 0xf, PT ;  /* 0x0000000f0600780c */ /* 0x000fda0003f06070 */
[----:B------:R-:W-:Y:S05]  /*49f0*/  @!P0 BRA `(.L_x_77) ;  /* 0x0000000000848947 */ /* 0x000fea0003800000 */
[----:B------:R-:W-:Y:S01]  /*4a00*/  LOP3.LUT R6, R8, 0x7ffffff0, RZ, 0xc0, !PT ;  /* 0x7ffffff008067812 */ /* 0x000fe200078ec0ff */
[----:B------:R-:W-:Y:S01]  /*4a10*/  IMAD.MOV.U32 R39, RZ, RZ, RZ ;  /* 0x000000ffff277224 */ /* 0x000fe200078e00ff */
[----:B------:R-:W0:Y:S01]  /*4a20*/  LDCU.64 UR4, c[0x0][0x3a8] ;  /* 0x00007500ff0477ac */ /* 0x000e220008000a00 */
[----:B------:R-:W-:-:S05]  /*4a30*/  NOP ;  /* 0x0000000000007918 */ /* 0x000fca0000000000 */
.L_x_78:
[C---:B01----:R-:W-:Y:S01]  /*4a40*/  IADD3 R12, P0, PT, R39.reuse, R34, RZ ;  /* 0x00000022270c7210 */ /* 0x043fe20007f1e0ff */
[----:B------:R-:W-:-:S04]  /*4a50*/  IMAD R36, R39, 0x4, R4 ;  /* 0x0000000427247824 */ /* 0x000fc800078e0204 */
[----:B----4-:R-:W-:Y:S01]  /*4a60*/  IMAD.X R13, RZ, RZ, R5, P0 ;  /* 0x000000ffff0d7224 */ /* 0x010fe200000e0605 */
[C---:B------:R-:W-:Y:S01]  /*4a70*/  LEA R40, P0, R12.reuse, UR4, 0x2 ;  /* 0x000000040c287c11 */ /* 0x040fe2000f8010ff */
[----:B--2---:R-:W2:Y:S03]  /*4a80*/  LDL.128 R8, [R36] ;  /* 0x0000000024087983 */ /* 0x004ea60000100c00 */
[----:B------:R-:W-:Y:S01]  /*4a90*/  LEA.HI.X R41, R12, UR5, R13, 0x2, P0 ;  /* 0x000000050c297c11 */ /* 0x000fe200080f140d */
[----:B---3--:R-:W3:Y:S04]  /*4aa0*/  LDL.128 R16, [R36+0x20] ;  /* 0x0000200024107983 */ /* 0x008ee80000100c00 */
[----:B------:R-:W4:Y:S04]  /*4ab0*/  LDL.128 R12, [R36+0x10] ;  /* 0x00001000240c7983 */ /* 0x000f280000100c00 */
[----:B------:R-:W5:Y:S01]  /*4ac0*/  LDL.128 R20, [R36+0x30] ;  /* 0x0000300024147983 */ /* 0x000f620000100c00 */
[----:B------:R-:W-:-:S04]  /*4ad0*/  IADD3 R39, PT, PT, R39, 0x10, RZ ;  /* 0x0000001027277810 */ /* 0x000fc80007ffe0ff */
[----:B------:R-:W-:Y:S01]  /*4ae0*/  ISETP.NE.AND P0, PT, R39, R6, PT ;  /* 0x000000062700720c */ /* 0x000fe20003f05270 */
[----:B--2---:R0:W-:Y:S04]  /*4af0*/  STG.E desc[UR6][R40.64], R8 ;  /* 0x0000000828007986 */ /* 0x0041e8000c101906 */
[----:B------:R0:W-:Y:S04]  /*4b00*/  STG.E desc[UR6][R40.64+0x4], R9 ;  /* 0x0000040928007986 */ /* 0x0001e8000c101906 */
[----:B------:R0:W-:Y:S04]  /*4b10*/  STG.E desc[UR6][R40.64+0x8], R10 ;  /* 0x0000080a28007986 */ /* 0x0001e8000c101906 */
[----:B------:R0:W-:Y:S04]  /*4b20*/  STG.E desc[UR6][R40.64+0xc], R11 ;  /* 0x00000c0b28007986 */ /* 0x0001e8000c101906 */
[----:B----4-:R0:W-:Y:S04]  /*4b30*/  STG.E desc[UR6][R40.64+0x10], R12 ;  /* 0x0000100c28007986 */ /* 0x0101e8000c101906 */
[----:B------:R0:W-:Y:S04]  /*4b40*/  STG.E desc[UR6][R40.64+0x14], R13 ;  /* 0x0000140d28007986 */ /* 0x0001e8000c101906 */
[----:B------:R0:W-:Y:S04]  /*4b50*/  STG.E desc[UR6][R40.64+0x18], R14 ;  /* 0x0000180e28007986 */ /* 0x0001e8000c101906 */
[----:B------:R0:W-:Y:S04]  /*4b60*/  STG.E desc[UR6][R40.64+0x1c], R15 ;  /* 0x00001c0f28007986 */ /* 0x0001e8000c101906 */
[----:B---3--:R0:W-:Y:S04]  /*4b70*/  STG.E desc[UR6][R40.64+0x20], R16 ;  /* 0x0000201028007986 */ /* 0x0081e8000c101906 */
        /* <DEDUP_REMOVED lines=8> */
[----:B0-----:R-:W-:-:S07]  /*4c00*/  IMAD.MOV.U32 R17, RZ, RZ, R6 ;  /* 0x000000ffff117224 */ /* 0x001fce00078e0006 */
.L_x_77:
[----:B------:R-:W-:Y:S01]  /*4c10*/  ISETP.NE.AND P0, PT, R29, RZ, PT ;  /* 0x000000ff1d00720c */ /* 0x000fe20003f05270 */
[----:B------:R-:W-:-:S12]  /*4c20*/  IMAD.MOV.U32 R6, RZ, RZ, R37 ;  /* 0x000000ffff067224 */ /* 0x000fd800078e0025 */
[----:B------:R-:W-:Y:S05]  /*4c30*/  @!P0 BRA `(.L_x_76) ;  /* 0x0000000000e88947 */ /* 0x000fea0003800000 */
[----:B------:R-:W-:Y:S01]  /*4c40*/  VIADD R6, R29, 0xffffffff ;  /* 0xffffffff1d067836 */ /* 0x000fe20000000000 */
[----:B------:R-:W-:-:S04]  /*4c50*/  ISETP.NE.AND P1, PT, R28, RZ, PT ;  /* 0x000000ff1c00720c */ /* 0x000fc80003f25270 */
[----:B------:R-:W-:-:S13]  /*4c60*/  ISETP.GE.U32.AND P0, PT, R6, 0x7, PT ;  /* 0x000000070600780c */ /* 0x000fda0003f06070 */
[----:B------:R-:W-:Y:S05]  /*4c70*/  @!P0 BRA `(.L_x_79) ;  /* 0x0000000000448947 */ /* 0x000fea0003800000 */
[C---:B------:R-:W-:Y:S01]  /*4c80*/  IMAD R6, R17.reuse, 0x4, R4 ;  /* 0x0000000411067824 */ /* 0x040fe200078e0204 */
[----:B------:R-:W3:Y:S04]  /*4c90*/  LDCU.64 UR4, c[0x0][0x3a8] ;  /* 0x00007500ff0477ac */ /* 0x000ee80008000a00 */
[----:B012-4-:R-:W2:Y:S04]  /*4ca0*/  LDL.128 R8, [R6] ;  /* 0x0000000006087983 */ /* 0x017ea80000100c00 */
[----:B------:R-:W4:Y:S01]  /*4cb0*/  LDL.128 R12, [R6+0x10] ;  /* 0x00001000060c7983 */ /* 0x000f220000100c00 */
[C---:B------:R-:W-:Y:S01]  /*4cc0*/  IADD3 R16, P0, PT, R17.reuse, R34, RZ ;  /* 0x0000002211107210 */ /* 0x040fe20007f1e0ff */
[----:B------:R-:W-:-:S04]  /*4cd0*/  VIADD R17, R17, 0x8 ;  /* 0x0000000811117836 */ /* 0x000fc80000000000 */
[----:B------:R-:W-:Y:S01]  /*4ce0*/  IMAD.X R19, RZ, RZ, R5, P0 ;  /* 0x000000ffff137224 */ /* 0x000fe200000e0605 */
[----:B---3--:R-:W-:-:S04]  /*4cf0*/  LEA R18, P0, R16, UR4, 0x2 ;  /* 0x0000000410127c11 */ /* 0x008fc8000f8010ff */
[----:B------:R-:W-:-:S05]  /*4d00*/  LEA.HI.X R19, R16, UR5, R19, 0x2, P0 ;  /* 0x0000000510137c11 */ /* 0x000fca00080f1413 */
[----:B--2---:R0:W-:Y:S04]  /*4d10*/  STG.E desc[UR6][R18.64], R8 ;  /* 0x0000000812007986 */ /* 0x0041e8000c101906 */
[----:B------:R0:W-:Y:S04]  /*4d20*/  STG.E desc[UR6][R18.64+0x4], R9 ;  /* 0x0000040912007986 */ /* 0x0001e8000c101906 */
[----:B------:R0:W-:Y:S04]  /*4d30*/  STG.E desc[UR6][R18.64+0x8], R10 ;  /* 0x0000080a12007986 */ /* 0x0001e8000c101906 */
[----:B------:R0:W-:Y:S04]  /*4d40*/  STG.E desc[UR6][R18.64+0xc], R11 ;  /* 0x00000c0b12007986 */ /* 0x0001e8000c101906 */
[----:B----4-:R0:W-:Y:S04]  /*4d50*/  STG.E desc[UR6][R18.64+0x10], R12 ;  /* 0x0000100c12007986 */ /* 0x0101e8000c101906 */
[----:B------:R0:W-:Y:S04]  /*4d60*/  STG.E desc[UR6][R18.64+0x14], R13 ;  /* 0x0000140d12007986 */ /* 0x0001e8000c101906 */
[----:B------:R0:W-:Y:S04]  /*4d70*/  STG.E desc[UR6][R18.64+0x18], R14 ;  /* 0x0000180e12007986 */ /* 0x0001e8000c101906 */
[----:B------:R0:W-:Y:S02]  /*4d80*/  STG.E desc[UR6][R18.64+0x1c], R15 ;  /* 0x00001c0f12007986 */ /* 0x0001e4000c101906 */
.L_x_79:
[----:B------:R-:W-:Y:S01]  /*4d90*/  IMAD.MOV.U32 R6, RZ, RZ, R37 ;  /* 0x000000ffff067224 */ /* 0x000fe200078e0025 */
[----:B------:R-:W-:Y:S06]  /*4da0*/  @!P1 BRA `(.L_x_76) ;  /* 0x00000000008c9947 */ /* 0x000fec0003800000 */
[----:B------:R-:W-:Y:S02]  /*4db0*/  IADD3 R6, PT, PT, R28, -0x1, RZ ;  /* 0xffffffff1c067810 */ /* 0x000fe40007ffe0ff */
[----:B------:R-:W-:Y:S02]  /*4dc0*/  ISETP.NE.AND P1, PT, R24, RZ, PT ;  /* 0x000000ff1800720c */ /* 0x000fe40003f25270 */
[----:B------:R-:W-:-:S13]  /*4dd0*/  ISETP.GE.U32.AND P0, PT, R6, 0x3, PT ;  /* 0x000000030600780c */ /* 0x000fda0003f06070 */
[----:B------:R-:W-:Y:S05]  /*4de0*/  @!P0 BRA `(.L_x_80) ;  /* 0x0000000000308947 */ /* 0x000fea0003800000 */
[C---:B0-----:R-:W-:Y:S01]  /*4df0*/  IMAD R8, R17.reuse, 0x4, R4 ;  /* 0x0000000411087824 */ /* 0x041fe200078e0204 */
[----:B------:R-:W0:Y:S05]  /*4e00*/  LDCU.64 UR4, c[0x0][0x3a8] ;  /* 0x00007500ff0477ac */ /* 0x000e2a0008000a00 */
[----:B-12-4-:R-:W2:Y:S01]  /*4e10*/  LDL.128 R8, [R8] ;  /* 0x0000000008087983 */ /* 0x016ea20000100c00 */
[C---:B------:R-:W-:Y:S01]  /*4e20*/  IADD3 R6, P0, PT, R17.reuse, R34, RZ ;  /* 0x0000002211067210 */ /* 0x040fe20007f1e0ff */
[----:B------:R-:W-:-:S04]  /*4e30*/  VIADD R17, R17, 0x4 ;  /* 0x0000000411117836 */ /* 0x000fc80000000000 */
[----:B------:R-:W-:Y:S01]  /*4e40*/  IMAD.X R13, RZ, RZ, R5, P0 ;  /* 0x000000ffff0d7224 */ /* 0x000fe200000e0605 */
[----:B0-----:R-:W-:-:S04]  /*4e50*/  LEA R12, P0, R6, UR4, 0x2 ;  /* 0x00000004060c7c11 */ /* 0x001fc8000f8010ff */
[----:B------:R-:W-:-:S05]  /*4e60*/  LEA.HI.X R13, R6, UR5, R13, 0x2, P0 ;  /* 0x00000005060d7c11 */ /* 0x000fca00080f140d */
[----:B--2---:R0:W-:Y:S04]  /*4e70*/  STG.E desc[UR6][R12.64], R8 ;  /* 0x000000080c007986 */ /* 0x0041e8000c101906 */
[----:B------:R0:W-:Y:S04]  /*4e80*/  STG.E desc[UR6][R12.64+0x4], R9 ;  /* 0x000004090c007986 */ /* 0x0001e8000c101906 */
[----:B------:R0:W-:Y:S04]  /*4e90*/  STG.E desc[UR6][R12.64+0x8], R10 ;  /* 0x0000080a0c007986 */ /* 0x0001e8000c101906 */
[----:B------:R0:W-:Y:S02]  /*4ea0*/  STG.E desc[UR6][R12.64+0xc], R11 ;  /* 0x00000c0b0c007986 */ /* 0x0001e4000c101906 */
.L_x_80:
[----:B------:R-:W-:Y:S01]  /*4eb0*/  IMAD.MOV.U32 R6, RZ, RZ, R37 ;  /* 0x000000ffff067224 */ /* 0x000fe200078e0025 */
[----:B------:R-:W-:Y:S06]  /*4ec0*/  @!P1 BRA `(.L_x_76) ;  /* 0x0000000000449947 */ /* 0x000fec0003800000 */
[C---:B01----:R-:W-:Y:S01]  /*4ed0*/  IMAD R12, R17.reuse, 0x4, R4 ;  /* 0x00000004110c7824 */ /* 0x043fe200078e0204 */
[----:B------:R-:W2:Y:S04]  /*4ee0*/  LDCU.64 UR4, c[0x0][0x3a8] ;  /* 0x00007500ff0477ac */ /* 0x000ea80008000a00 */
[----:B------:R-:W5:Y:S01]  /*4ef0*/  LDL.64 R8, [R12] ;  /* 0x000000000c087983 */ /* 0x000f620000100a00 */
[----:B------:R-:W-:-:S05]  /*4f00*/  IADD3 R17, P0, PT, R17, R34, RZ ;  /* 0x0000002211117210 */ /* 0x000fca0007f1e0ff */
[----:B------:R-:W-:Y:S01]  /*4f10*/  IMAD.X R6, RZ, RZ, R5, P0 ;  /* 0x000000ffff067224 */ /* 0x000fe200000e0605 */
[----:B--2-4-:R-:W-:-:S04]  /*4f20*/  LEA R10, P0, R17, UR4, 0x2 ;  /* 0x00000004110a7c11 */ /* 0x014fc8000f8010ff */
[----:B------:R-:W-:Y:S02]  /*4f30*/  LEA.HI.X R11, R17, UR5, R6, 0x2, P0 ;  /* 0x00000005110b7c11 */ /* 0x000fe400080f1406 */
[----:B------:R-:W-:Y:S02]  /*4f40*/  ISETP.NE.AND P0, PT, R24, 0x1, PT ;  /* 0x000000011800780c */ /* 0x000fe40003f05270 */
[----:B------:R-:W-:Y:S01]  /*4f50*/  MOV R6, R37 ;  /* 0x0000002500067202 */ /* 0x000fe20000000f00 */
[----:B-----5:R0:W-:Y:S10]  /*4f60*/  STG.E desc[UR6][R10.64], R8 ;  /* 0x000000080a007986 */ /* 0x0201f4000c101906 */
[----:B------:R-:W-:Y:S05]  /*4f70*/  @!P0 BRA `(.L_x_76) ;  /* 0x0000000000188947 */ /* 0x000fea0003800000 */
[----:B------:R-:W2:Y:S01]  /*4f80*/  LDL R13, [R12+0x8] ;  /* 0x000008000c0d7983 */ /* 0x000ea20000100800 */
[----:B------:R-:W-:Y:S01]  /*4f90*/  ISETP.NE.AND P0, PT, R24, 0x2, PT ;  /* 0x000000021800780c */ /* 0x000fe20003f05270 */
[--C-:B------:R-:W-:Y:S02]  /*4fa0*/  IMAD.MOV.U32 R6, RZ, RZ, R37.reuse ;  /* 0x000000ffff067224 */ /* 0x100fe400078e0025 */
[----:B------:R1:W-:Y:S10]  /*4fb0*/  STG.E desc[UR6][R10.64+0x4], R9 ;  /* 0x000004090a007986 */ /* 0x0003f4000c101906 */
[----:B------:R-:W-:Y:S01]  /*4fc0*/  @P0 IMAD.MOV.U32 R6, RZ, RZ, R37 ;  /* 0x000000ffff060224 */ /* 0x000fe200078e0025 */
[----:B--2---:R1:W-:Y:S06]  /*4fd0*/  @P0 STG.E desc[UR6][R10.64+0x8], R13 ;  /* 0x0000080d0a000986 */ /* 0x0043ec000c101906 */
.L_x_76:
[----:B------:R-:W-:Y:S05]  /*4fe0*/  BSYNC.RECONVERGENT B2 ;  /* 0x0000000000027941 */ /* 0x000fea0003800200 */
.L_x_75:
[----:B------:R-:W-:-:S05]  /*4ff0*/  IADD3 R25, P0, PT, R25, 0x1, RZ ;  /* 0x0000000119197810 */ /* 0x000fca0007f1e0ff */
[----:B------:R-:W-:Y:S01]  /*5000*/  IMAD.X R7, RZ, RZ, R7, P0 ;  /* 0x000000ffff077224 */ /* 0x000fe200000e0607 */
[----:B------:R-:W-:-:S04]  /*5010*/  ISETP.GT.U32.AND P0, PT, R25, R0, PT ;  /* 0x000000001900720c */ /* 0x000fc80003f04070 */
[----:B------:R-:W-:-:S13]  /*5020*/  ISETP.GT.U32.AND.EX P0, PT, R7, R2, PT, P0 ;  /* 0x000000020700720c */ /* 0x000fda0003f04100 */
[----:B------:R-:W-:Y:S05]  /*5030*/  @!P0 BRA `(.L_x_81) ;  /* 0xffffffe4008c8947 */ /* 0x000fea000383ffff */
[----:B------:R-:W-:Y:S05]  /*5040*/  BSYNC.RECONVERGENT B1 ;  /* 0x0000000000017941 */ /* 0x000fea0003800200 */
.L_x_56:
[----:B------:R-:W-:Y:S05]  /*5050*/  BRA `(.L_x_54) ;  /* 0x0000000c00687947 */ /* 0x000fea0003800000 */
.L_x_55:
[----:B------:R-:W-:-:S13]  /*5060*/  ISETP.GT.AND P0, PT, R32, RZ, PT ;  /* 0x000000ff2000720c */ /* 0x000fda0003f04270 */
[----:B------:R-:W-:Y:S05]  /*5070*/  @P0 BRA `(.L_x_82) ;  /* 0x0000000000ec0947 */ /* 0x000fea0003800000 */
.L_x_90:
[----:B-1----:R-:W1:Y:S01]  /*5080*/  LDCU UR4, c[0x0][0x3b4] ;  /* 0x00007680ff0477ac */ /* 0x002e620008000800 */
[----:B------:R-:W-:Y:S04]  /*5090*/  BSSY.RECONVERGENT B1, `(.L_x_83) ;  /* 0x0000032000017945 */ /* 0x000fe80003800200 */
[----:B------:R-:W-:Y:S01]  /*50a0*/  BSSY.RELIABLE B2, `(.L_x_84) ;  /* 0x000002f000027945 */ /* 0x000fe20003800100 */
[----:B-1----:R-:W-:-:S07]  /*50b0*/  IMAD.U32 R5, RZ, RZ, UR4 ;  /* 0x00000004ff057e24 */ /* 0x002fce000f8e00ff */
.L_x_89:
[----:B------:R-:W-:-:S13]  /*50c0*/  ISETP.GE.AND P0, PT, R5, 0x1, PT ;  /* 0x000000010500780c */ /* 0x000fda0003f06270 */
[----:B------:R-:W-:Y:S05]  /*50d0*/  @!P0 BREAK.RELIABLE B2 ;  /* 0x0000000000028942 */ /* 0x000fea0003800100 */
[----:B------:R-:W-:Y:S05]  /*50e0*/  @!P0 BRA `(.L_x_85) ;  /* 0x0000000000b08947 */ /* 0x000fea0003800000 */
[----:B----4-:R-:W-:Y:S01]  /*50f0*/  IMAD.MOV.U32 R12, RZ, RZ, 0x1 ;  /* 0x00000001ff0c7424 */ /* 0x010fe200078e00ff */
[----:B------:R-:W-:Y:S04]  /*5100*/  BSSY.RECONVERGENT B3, `(.L_x_86) ;  /* 0x0000021000037945 */ /* 0x000fe80003800200 */
[----:B------:R-:W-:Y:S02]  /*5110*/  SHF.L.U32 R12, R12, R5, RZ ;  /* 0x000000050c0c7219 */ /* 0x000fe400000006ff */
[----:B------:R-:W-:Y:S02]  /*5120*/  IADD3 R5, PT, PT, R5, -0x1, RZ ;  /* 0xffffffff05057810 */ /* 0x000fe40007ffe0ff */
[----:B0-----:R-:W-:-:S04]  /*5130*/  SHF.R.S32.HI R11, RZ, 0x1f, R12 ;  /* 0x0000001fff0b7819 */ /* 0x001fc8000001140c */
        /* <DEDUP_REMOVED lines=23> */
[----:B------:R-:W-:Y:S02]  /*52b0*/  @P1 IADD3 R9, PT, PT, R9, 0x1, RZ ;  /* 0x0000000109091810 */ /* 0x000fe40007ffe0ff */
[----:B------:R-:W-:-:S05]  /*52c0*/  @!P2 LOP3.LUT R9, RZ, R12, RZ, 0x33, !PT ;  /* 0x0000000cff09a212 */ /* 0x000fca00078e33ff */
[----:B------:R-:W-:Y:S01]  /*52d0*/  IMAD.MOV.U32 R8, RZ, RZ, R9 ;  /* 0x000000ffff087224 */ /* 0x000fe200078e0009 */
[----:B------:R-:W-:Y:S06]  /*52e0*/  BRA `(.L_x_88) ;  /* 0x0000000000087947 */ /* 0x000fec0003800000 */
.L_x_87:
[----:B------:R-:W-:-:S07]  /*52f0*/  MOV R10, 0x5310 ;  /* 0x00005310000a7802 */ /* 0x000fce0000000f00 */
[----:B------:R-:W-:Y:S05]  /*5300*/  CALL.REL.NOINC `($__internal_0_$__cuda_sm20_div_u64) ;  /* 0x0000000800d87944 */ /* 0x000fea0003c00000 */
.L_x_88:
[----:B------:R-:W-:Y:S05]  /*5310*/  BSYNC.RECONVERGENT B3 ;  /* 0x0000000000037941 */ /* 0x000fea0003800200 */
.L_x_86:
[----:B------:R-:W-:-:S05]  /*5320*/  IMAD R9, R5, 0x4, R4 ;  /* 0x0000000405097824 */ /* 0x000fca00078e0204 */
[----:B------:R-:W2:Y:S01]  /*5330*/  LDL R10, [R9] ;  /* 0x00000000090a7983 */ /* 0x000ea20000100800 */
[----:B------:R-:W-:-:S05]  /*5340*/  IMAD.SHL.U32 R8, R8, 0x2, RZ ;  /* 0x0000000208087824 */ /* 0x000fca00078e00ff */
[----:B------:R-:W-:-:S05]  /*5350*/  LOP3.LUT R8, R8, 0x2, RZ, 0xc0, !PT ;  /* 0x0000000208087812 */ /* 0x000fca00078ec0ff */
[----:B------:R-:W-:-:S05]  /*5360*/  VIADD R8, R8, 0xffffffff ;  /* 0xffffffff08087836 */ /* 0x000fca0000000000 */
[----:B--2---:R-:W-:-:S13]  /*5370*/  ISETP.NE.AND P0, PT, R10, R8, PT ;  /* 0x000000080a00720c */ /* 0x004fda0003f05270 */
[----:B------:R-:W-:Y:S05]  /*5380*/  @!P0 BRA `(.L_x_89) ;  /* 0xfffffffc004c8947 */ /* 0x000fea000383ffff */
[----:B------:R-:W-:Y:S05]  /*5390*/  BSYNC.RELIABLE B2 ;  /* 0x0000000000027941 */ /* 0x000fea0003800100 */
.L_x_84:
[----:B------:R1:W-:Y:S02]  /*53a0*/  STL [R9], R8 ;  /* 0x0000000809007387 */ /* 0x0003e40000100800 */
.L_x_85:
[----:B------:R-:W-:Y:S05]  /*53b0*/  BSYNC.RECONVERGENT B1 ;  /* 0x0000000000017941 */ /* 0x000fea0003800200 */
.L_x_83:
[----:B------:R-:W-:Y:S02]  /*53c0*/  IADD3 R25, P0, PT, R25, 0x1, RZ ;  /* 0x0000000119197810 */ /* 0x000fe40007f1e0ff */
[----:B------:R-:W-:-:S03]  /*53d0*/  VIMNMX R6, PT, PT, RZ, R6, !PT ;  /* 0x00000006ff067248 */ /* 0x000fc60007fe0100 */
[----:B------:R-:W-:Y:S01]  /*53e0*/  IMAD.X R7, RZ, RZ, R7, P0 ;  /* 0x000000ffff077224 */ /* 0x000fe200000e0607 */
[----:B------:R-:W-:-:S04]  /*53f0*/  ISETP.GT.U32.AND P0, PT, R25, R0, PT ;  /* 0x000000001900720c */ /* 0x000fc80003f04070 */
[----:B------:R-:W-:-:S13]  /*5400*/  ISETP.GT.U32.AND.EX P0, PT, R7, R2, PT, P0 ;  /* 0x000000020700720c */ /* 0x000fda0003f04100 */
[----:B------:R-:W-:Y:S05]  /*5410*/  @!P0 BRA `(.L_x_90) ;  /* 0xfffffffc00188947 */ /* 0x000fea000383ffff */
[----:B------:R-:W-:Y:S05]  /*5420*/  BRA `(.L_x_54) ;  /* 0x0000000800747947 */ /* 0x000fea0003800000 */
.L_x_82:
[C---:B------:R-:W-:Y:S02]  /*5430*/  LOP3.LUT R30, R32.reuse, 0xf, RZ, 0xc0, !PT ;  /* 0x0000000f201e7812 */ /* 0x040fe400078ec0ff */
[C---:B------:R-:W-:Y:S02]  /*5440*/  LOP3.LUT R28, R32.reuse, 0x7, RZ, 0xc0, !PT ;  /* 0x00000007201c7812 */ /* 0x040fe400078ec0ff */
[----:B------:R-:W-:Y:S01]  /*5450*/  LOP3.LUT R26, R32, 0x7ffffff0, RZ, 0xc0, !PT ;  /* 0x7ffffff0201a7812 */ /* 0x000fe200078ec0ff */
[----:B------:R-:W-:Y:S01]  /*5460*/  VIADD R29, R30, 0xffffffff ;  /* 0xffffffff1e1d7836 */ /* 0x000fe20000000000 */
[----:B------:R-:W-:Y:S02]  /*5470*/  LOP3.LUT R24, R32, 0x3, RZ, 0xc0, !PT ;  /* 0x0000000320187812 */ /* 0x000fe400078ec0ff */
[----:B0---4-:R-:W-:-:S07]  /*5480*/  IADD3 R27, PT, PT, R28, -0x1, RZ ;  /* 0xffffffff1c1b7810 */ /* 0x011fce0007ffe0ff */
.L_x_104:
[----:B0-----:R-:W0:Y:S01]  /*5490*/  LDCU UR4, c[0x0][0x3b4] ;  /* 0x00007680ff0477ac */ /* 0x001e220008000800 */
[----:B------:R-:W-:Y:S04]  /*54a0*/  BSSY.RECONVERGENT B1, `(.L_x_91) ;  /* 0x0000032000017945 */ /* 0x000fe80003800200 */
[----:B------:R-:W-:Y:S01]  /*54b0*/  BSSY.RELIABLE B2, `(.L_x_92) ;  /* 0x000002f000027945 */ /* 0x000fe20003800100 */
[----:B01234-:R-:W-:-:S07]  /*54c0*/  IMAD.U32 R21, RZ, RZ, UR4 ;  /* 0x00000004ff157e24 */ /* 0x01ffce000f8e00ff */
.L_x_97:
        /* <DEDUP_REMOVED lines=35> */
.L_x_95:
[----:B------:R-:W-:-:S07]  /*5700*/  MOV R10, 0x5720 ;  /* 0x00005720000a7802 */ /* 0x000fce0000000f00 */
[----:B------:R-:W-:Y:S05]  /*5710*/  CALL.REL.NOINC `($__internal_0_$__cuda_sm20_div_u64) ;  /* 0x0000000400d47944 */ /* 0x000fea0003c00000 */
.L_x_96:
[----:B------:R-:W-:Y:S05]  /*5720*/  BSYNC.RECONVERGENT B3 ;  /* 0x0000000000037941 */ /* 0x000fea0003800200 */
.L_x_94:
[----:B------:R-:W-:-:S05]  /*5730*/  IMAD R9, R21, 0x4, R4 ;  /* 0x0000000415097824 */ /* 0x000fca00078e0204 */
[----:B------:R-:W2:Y:S01]  /*5740*/  LDL R10, [R9] ;  /* 0x00000000090a7983 */ /* 0x000ea20000100800 */
[----:B------:R-:W-:-:S04]  /*5750*/  SHF.L.U32 R8, R8, 0x1, RZ ;  /* 0x0000000108087819 */ /* 0x000fc800000006ff */
[----:B------:R-:W-:-:S05]  /*5760*/  LOP3.LUT R8, R8, 0x2, RZ, 0xc0, !PT ;  /* 0x0000000208087812 */ /* 0x000fca00078ec0ff */
[----:B------:R-:W-:-:S05]  /*5770*/  VIADD R8, R8, 0xffffffff ;  /* 0xffffffff08087836 */ /* 0x000fca0000000000 */
[----:B--2---:R-:W-:-:S13]  /*5780*/  ISETP.NE.AND P0, PT, R10, R8, PT ;  /* 0x000000080a00720c */ /* 0x004fda0003f05270 */
[----:B------:R-:W-:Y:S05]  /*5790*/  @!P0 BRA `(.L_x_97) ;  /* 0xfffffffc004c8947 */ /* 0x000fea000383ffff */
[----:B------:R-:W-:Y:S05]  /*57a0*/  BSYNC.RELIABLE B2 ;  /* 0x0000000000027941 */ /* 0x000fea0003800100 */
.L_x_92:
[----:B------:R0:W-:Y:S02]  /*57b0*/  STL [R9], R8 ;  /* 0x0000000809007387 */ /* 0x0001e40000100800 */
.L_x_93:
[----:B------:R-:W-:Y:S05]  /*57c0*/  BSYNC.RECONVERGENT B1 ;  /* 0x0000000000017941 */ /* 0x000fea0003800200 */
.L_x_91:
[----:B------:R-:W-:Y:S01]  /*57d0*/  ISETP.GE.AND P0, PT, R6, RZ, PT ;  /* 0x000000ff0600720c */ /* 0x000fe20003f06270 */
[----:B------:R-:W-:-:S12]  /*57e0*/  BSSY.RECONVERGENT B1, `(.L_x_98) ;  /* 0x000005c000017945 */ /* 0x000fd80003800200 */
[----:B------:R-:W-:Y:S05]  /*57f0*/  @P0 BRA `(.L_x_99) ;  /* 0x0000000400680947 */ /* 0x000fea0003800000 */
[----:B------:R-:W1:Y:S01]  /*5800*/  LDCU UR4, c[0x0][0x3b4] ;  /* 0x00007680ff0477ac */ /* 0x000e620008000800 */
[----:B------:R-:W-:Y:S01]  /*5810*/  IMAD.MOV.U32 R19, RZ, RZ, RZ ;  /* 0x000000ffff137224 */ /* 0x000fe200078e00ff */
[----:B-1----:R-:W-:-:S09]  /*5820*/  UISETP.GE.U32.AND UP0, UPT, UR4, 0x10, UPT ;  /* 0x000000100400788c */ /* 0x002fd2000bf06070 */
[----:B------:R-:W-:Y:S05]  /*5830*/  BRA.U !UP0, `(.L_x_100) ;  /* 0x0000000108807547 */ /* 0x000fea000b800000 */
[----:B------:R-:W-:Y:S01]  /*5840*/  IMAD.MOV.U32 R31, RZ, RZ, RZ ;  /* 0x000000ffff1f7224 */ /* 0x000fe200078e00ff */
[----:B------:R-:W1:Y:S01]  /*5850*/  LDCU.64 UR4, c[0x0][0x3a8] ;  /* 0x00007500ff0477ac */ /* 0x000e620008000a00 */
[----:B------:R-:W-:-:S05]  /*5860*/  NOP ;  /* 0x0000000000007918 */ /* 0x000fca0000000000 */
.L_x_101:
[C---:B--2---:R-:W-:Y:S01]  /*5870*/  IADD3 R20, P0, PT, R31.reuse, R34, RZ ;  /* 0x000000221f147210 */ /* 0x044fe20007f1e0ff */
[----:B------:R-:W-:-:S04]  /*5880*/  IMAD R6, R31, 0x4, R4 ;  /* 0x000000041f067824 */ /* 0x000fc800078e0204 */
[----:B------:R-:W-:Y:S01]  /*5890*/  IMAD.X R21, RZ, RZ, R5, P0 ;  /* 0x000000ffff157224 */ /* 0x000fe200000e0605 */
[C---:B-1----:R-:W-:Y:S01]  /*58a0*/  LEA R32, P0, R20.reuse, UR4, 0x2 ;  /* 0x0000000414207c11 */ /* 0x042fe2000f8010ff */
[----:B0-----:R-:W2:Y:S03]  /*58b0*/  LDL.128 R8, [R6] ;  /* 0x0000000006087983 */ /* 0x001ea60000100c00 */
        /* <DEDUP_REMOVED lines=23> */
[----:B--2---:R-:W-:-:S07]  /*5a30*/  MOV R19, R26 ;  /* 0x0000001a00137202 */ /* 0x004fce0000000f00 */
.L_x_100:
[----:B------:R-:W-:Y:S01]  /*5a40*/  ISETP.NE.AND P0, PT, R30, RZ, PT ;  /* 0x000000ff1e00720c */ /* 0x000fe20003f05270 */
[----:B------:R-:W-:-:S12]  /*5a50*/  IMAD.MOV.U32 R6, RZ, RZ, RZ ;  /* 0x000000ffff067224 */ /* 0x000fd800078e00ff */
[----:B------:R-:W-:Y:S05]  /*5a60*/  @!P0 BRA `(.L_x_99) ;  /* 0x0000000000cc8947 */ /* 0x000fea0003800000 */
[----:B------:R-:W-:Y:S02]  /*5a70*/  ISETP.GE.U32.AND P0, PT, R29, 0x7, PT ;  /* 0x000000071d00780c */ /* 0x000fe40003f06070 */
[----:B------:R-:W-:-:S11]  /*5a80*/  ISETP.NE.AND P1, PT, R28, RZ, PT ;  /* 0x000000ff1c00720c */ /* 0x000fd60003f25270 */
[----:B------:R-:W-:Y:S05]  /*5a90*/  @!P0 BRA `(.L_x_102) ;  /* 0x0000000000448947 */ /* 0x000fea0003800000 */
[C---:B------:R-:W-:Y:S01]  /*5aa0*/  IMAD R18, R19.reuse, 0x4, R4 ;  /* 0x0000000413127824 */ /* 0x040fe200078e0204 */
[----:B------:R-:W1:Y:S04]  /*5ab0*/  LDCU.64 UR4, c[0x0][0x3a8] ;  /* 0x00007500ff0477ac */ /* 0x000e680008000a00 */
[----:B0-----:R-:W2:Y:S04]  /*5ac0*/  LDL.128 R8, [R18] ;  /* 0x0000000012087983 */ /* 0x001ea80000100c00 */
[----:B------:R-:W3:Y:S01]  /*5ad0*/  LDL.128 R12, [R18+0x10] ;  /* 0x00001000120c7983 */ /* 0x000ee20000100c00 */
[C---:B------:R-:W-:Y:S01]  /*5ae0*/  IADD3 R17, P0, PT, R19.reuse, R34, RZ ;  /* 0x0000002213117210 */ /* 0x040fe20007f1e0ff */
[----:B------:R-:W-:-:S04]  /*5af0*/  VIADD R19, R19, 0x8 ;  /* 0x0000000813137836 */ /* 0x000fc80000000000 */
[----:B------:R-:W-:Y:S01]  /*5b00*/  IMAD.X R20, RZ, RZ, R5, P0 ;  /* 0x000000ffff147224 */ /* 0x000fe200000e0605 */
[----:B-1----:R-:W-:-:S04]  /*5b10*/  LEA R16, P0, R17, UR4, 0x2 ;  /* 0x0000000411107c11 */ /* 0x002fc8000f8010ff */
[----:B------:R-:W-:-:S05]  /*5b20*/  LEA.HI.X R17, R17, UR5, R20, 0x2, P0 ;  /* 0x0000000511117c11 */ /* 0x000fca00080f1414 */
[----:B--2---:R1:W-:Y:S04]  /*5b30*/  STG.E desc[UR6][R16.64], R8 ;  /* 0x0000000810007986 */ /* 0x0043e8000c101906 */
[----:B------:R1:W-:Y:S04]  /*5b40*/  STG.E desc[UR6][R16.64+0x4], R9 ;  /* 0x0000040910007986 */ /* 0x0003e8000c101906 */
[----:B------:R1:W-:Y:S04]  /*5b50*/  STG.E desc[UR6][R16.64+0x8], R10 ;  /* 0x0000080a10007986 */ /* 0x0003e8000c101906 */
[----:B------:R1:W-:Y:S04]  /*5b60*/  STG.E desc[UR6][R16.64+0xc], R11 ;  /* 0x00000c0b10007986 */ /* 0x0003e8000c101906 */
[----:B---3--:R1:W-:Y:S04]  /*5b70*/  STG.E desc[UR6][R16.64+0x10], R12 ;  /* 0x0000100c10007986 */ /* 0x0083e8000c101906 */
[----:B------:R1:W-:Y:S04]  /*5b80*/  STG.E desc[UR6][R16.64+0x14], R13 ;  /* 0x0000140d10007986 */ /* 0x0003e8000c101906 */
[----:B------:R1:W-:Y:S04]  /*5b90*/  STG.E desc[UR6][R16.64+0x18], R14 ;  /* 0x0000180e10007986 */ /* 0x0003e8000c101906 */
[----:B------:R1:W-:Y:S02]  /*5ba0*/  STG.E desc[UR6][R16.64+0x1c], R15 ;  /* 0x00001c0f10007986 */ /* 0x0003e4000c101906 */
.L_x_102:
[----:B------:R-:W-:Y:S05]  /*5bb0*/  @!P1 BRA `(.L_x_99) ;  /* 0x0000000000789947 */ /* 0x000fea0003800000 */
[----:B------:R-:W-:Y:S02]  /*5bc0*/  ISETP.GE.U32.AND P0, PT, R27, 0x3, PT ;  /* 0x000000031b00780c */ /* 0x000fe40003f06070 */
[----:B------:R-:W-:-:S11]  /*5bd0*/  ISETP.NE.AND P1, PT, R24, RZ, PT ;  /* 0x000000ff1800720c */ /* 0x000fd60003f25270 */
[----:B------:R-:W-:Y:S05]  /*5be0*/  @!P0 BRA `(.L_x_103) ;  /* 0x0000000000308947 */ /* 0x000fea0003800000 */
[C---:B01----:R-:W-:Y:S01]  /*5bf0*/  IMAD R8, R19.reuse, 0x4, R4 ;  /* 0x0000000413087824 */ /* 0x043fe200078e0204 */
[----:B------:R-:W0:Y:S05]  /*5c00*/  LDCU.64 UR4, c[0x0][0x3a8] ;  /* 0x00007500ff0477ac */ /* 0x000e2a0008000a00 */
[----:B------:R-:W2:Y:S01]  /*5c10*/  LDL.128 R8, [R8] ;  /* 0x0000000008087983 */ /* 0x000ea20000100c00 */
[C---:B------:R-:W-:Y:S02]  /*5c20*/  IADD3 R13, P0, PT, R19.reuse, R34, RZ ;  /* 0x00000022130d7210 */ /* 0x040fe40007f1e0ff */
[----:B------:R-:W-:-:S03]  /*5c30*/  IADD3 R19, PT, PT, R19, 0x4, RZ ;  /* 0x0000000413137810 */ /* 0x000fc60007ffe0ff */
[----:B------:R-:W-:Y:S01]  /*5c40*/  IMAD.X R14, RZ, RZ, R5, P0 ;  /* 0x000000ffff0e7224 */ /* 0x000fe200000e0605 */
[----:B0-----:R-:W-:-:S04]  /*5c50*/  LEA R12, P0, R13, UR4, 0x2 ;  /* 0x000000040d0c7c11 */ /* 0x001fc8000f8010ff */
[----:B------:R-:W-:-:S05]  /*5c60*/  LEA.HI.X R13, R13, UR5, R14, 0x2, P0 ;  /* 0x000000050d0d7c11 */ /* 0x000fca00080f140e */
[----:B--2---:R2:W-:Y:S04]  /*5c70*/  STG.E desc[UR6][R12.64], R8 ;  /* 0x000000080c007986 */ /* 0x0045e8000c101906 */
[----:B------:R2:W-:Y:S04]  /*5c80*/  STG.E desc[UR6][R12.64+0x4], R9 ;  /* 0x000004090c007986 */ /* 0x0005e8000c101906 */
[----:B------:R2:W-:Y:S04]  /*5c90*/  STG.E desc[UR6][R12.64+0x8], R10 ;  /* 0x0000080a0c007986 */ /* 0x0005e8000c101906 */
[----:B------:R2:W-:Y:S02]  /*5ca0*/  STG.E desc[UR6][R12.64+0xc], R11 ;  /* 0x00000c0b0c007986 */ /* 0x0005e4000c101906 */
.L_x_103:
[----:B------:R-:W-:Y:S05]  /*5cb0*/  @!P1 BRA `(.L_x_99) ;  /* 0x0000000000389947 */ /* 0x000fea0003800000 */
[C---:B-12---:R-:W-:Y:S01]  /*5cc0*/  IMAD R12, R19.reuse, 0x4, R4 ;  /* 0x00000004130c7824 */ /* 0x046fe200078e0204 */
[----:B------:R-:W1:Y:S04]  /*5cd0*/  LDCU.64 UR4, c[0x0][0x3a8] ;  /* 0x00007500ff0477ac */ /* 0x000e680008000a00 */
[----:B0-----:R-:W2:Y:S01]  /*5ce0*/  LDL.64 R8, [R12] ;  /* 0x000000000c087983 */ /* 0x001ea20000100a00 */
[----:B------:R-:W-:-:S05]  /*5cf0*/  IADD3 R11, P0, PT, R19, R34, RZ ;  /* 0x00000022130b7210 */ /* 0x000fca0007f1e0ff */
[----:B------:R-:W-:Y:S01]  /*5d00*/  IMAD.X R14, RZ, RZ, R5, P0 ;  /* 0x000000ffff0e7224 */ /* 0x000fe200000e0605 */
[----:B-1----:R-:W-:-:S04]  /*5d10*/  LEA R10, P0, R11, UR4, 0x2 ;  /* 0x000000040b0a7c11 */ /* 0x002fc8000f8010ff */
[----:B------:R-:W-:Y:S02]  /*5d20*/  LEA.HI.X R11, R11, UR5, R14, 0x2, P0 ;  /* 0x000000050b0b7c11 */ /* 0x000fe400080f140e */
[----:B------:R-:W-:-:S03]  /*5d30*/  ISETP.NE.AND P0, PT, R24, 0x1, PT ;  /* 0x000000011800780c */ /* 0x000fc60003f05270 */
[----:B--2---:R3:W-:Y:S10]  /*5d40*/  STG.E desc[UR6][R10.64], R8 ;  /* 0x000000080a007986 */ /* 0x0047f4000c101906 */
[----:B------:R-:W-:Y:S05]  /*5d50*/  @!P0 BRA `(.L_x_99) ;  /* 0x0000000000108947 */ /* 0x000fea0003800000 */
[----:B------:R-:W2:Y:S01]  /*5d60*/  LDL R13, [R12+0x8] ;  /* 0x000008000c0d7983 */ /* 0x000ea20000100800 */
[----:B------:R-:W-:-:S03]  /*5d70*/  ISETP.NE.AND P0, PT, R24, 0x2, PT ;  /* 0x000000021800780c */ /* 0x000fc60003f05270 */
[----:B------:R4:W-:Y:S10]  /*5d80*/  STG.E desc[UR6][R10.64+0x4], R9 ;  /* 0x000004090a007986 */ /* 0x0009f4000c101906 */
[----:B--2---:R4:W-:Y:S02]  /*5d90*/  @P0 STG.E desc[UR6][R10.64+0x8], R13 ;  /* 0x0000080d0a000986 */ /* 0x0049e4000c101906 */
.L_x_99:
[----:B------:R-:W-:Y:S05]  /*5da0*/  BSYNC.RECONVERGENT B1 ;  /* 0x0000000000017941 */ /* 0x000fea0003800200 */
.L_x_98:
[----:B------:R-:W-:-:S05]  /*5db0*/  IADD3 R25, P0, PT, R25, 0x1, RZ ;  /* 0x0000000119197810 */ /* 0x000fca0007f1e0ff */
[----:B------:R-:W-:Y:S01]  /*5dc0*/  IMAD.X R7, RZ, RZ, R7, P0 ;  /* 0x000000ffff077224 */ /* 0x000fe200000e0607 */
[----:B------:R-:W-:-:S04]  /*5dd0*/  ISETP.GT.U32.AND P0, PT, R25, R0, PT ;  /* 0x000000001900720c */ /* 0x000fc80003f04070 */
[----:B------:R-:W-:-:S13]  /*5de0*/  ISETP.GT.U32.AND.EX P0, PT, R7, R2, PT, P0 ;  /* 0x000000020700720c */ /* 0x000fda0003f04100 */
[----:B------:R-:W-:Y:S05]  /*5df0*/  @!P0 BRA `(.L_x_104) ;  /* 0xfffffff400a48947 */ /* 0x000fea000383ffff */
.L_x_54:
[----:B------:R-:W-:Y:S05]  /*5e00*/  BSYNC.RECONVERGENT B0 ;  /* 0x0000000000007941 */ /* 0x000fea0003800200 */
.L_x_53:
[----:B------:R-:W-:Y:S05]  /*5e10*/  WARPSYNC.ALL ;  /* 0x0000000000007948 */ /* 0x000fea0003800000 */
[----:B------:R-:W5:Y:S02]  /*5e20*/  LDCU.64 UR4, c[0x0][0x3a0] ;  /* 0x00007400ff0477ac */ /* 0x000f640008000a00 */
[----:B-----5:R-:W-:-:S04]  /*5e30*/  LEA R2, P0, R3, UR4, 0x2 ;  /* 0x0000000403027c11 */ /* 0x020fc8000f8010ff */
[----:B------:R-:W-:-:S05]  /*5e40*/  LEA.HI.X R3, R3, UR5, RZ, 0x2, P0 ;  /* 0x0000000503037c11 */ /* 0x000fca00080f14ff */
[----:B------:R-:W-:Y:S01]  /*5e50*/  STG.E desc[UR6][R2.64], R6 ;  /* 0x0000000602007986 */ /* 0x000fe2000c101906 */
[----:B------:R-:W-:Y:S05]  /*5e60*/  EXIT ;  /* 0x000000000000794d */ /* 0x000fea0003800000 */
        .weak           $__internal_0_$__cuda_sm20_div_u64
        .type           $__internal_0_$__cuda_sm20_div_u64,@function
        .size           $__internal_0_$__cuda_sm20_div_u64,(.L_x_106 - $__internal_0_$__cuda_sm20_div_u64)
$__internal_0_$__cuda_sm20_div_u64:
[----:B------:R-:W-:Y:S02]  /*5e70*/  IMAD.MOV.U32 R36, RZ, RZ, R12 ;  /* 0x000000ffff247224 */ /* 0x000fe400078e000c */
[----:B------:R-:W-:-:S04]  /*5e80*/  IMAD.MOV.U32 R37, RZ, RZ, R11 ;  /* 0x000000ffff257224 */ /* 0x000fc800078e000b */
[----:B------:R-:W0:Y:S08]  /*5e90*/  I2F.U64.RP R15, R36 ;  /* 0x00000024000f7312 */ /* 0x000e300000309000 */
[----:B0-----:R-:W0:Y:S02]  /*5ea0*/  MUFU.RCP R16, R15 ;  /* 0x0000000f00107308 */ /* 0x001e240000001000 */
[----:B0-----:R-:W-:-:S06]  /*5eb0*/  VIADD R16, R16, 0x1ffffffe ;  /* 0x1ffffffe10107836 */ /* 0x001fcc0000000000 */
[----:B------:R-:W0:Y:S02]  /*5ec0*/  F2I.U64.TRUNC R16, R16 ;  /* 0x0000001000107311 */ /* 0x000e24000020d800 */
[----:B0-----:R-:W-:-:S04]  /*5ed0*/  IMAD.WIDE.U32 R8, R16, R12, RZ ;  /* 0x0000000c10087225 */ /* 0x001fc800078e00ff */
[C---:B------:R-:W-:Y:S01]  /*5ee0*/  IMAD R9, R16.reuse, R11, R9 ;  /* 0x0000000b10097224 */ /* 0x040fe200078e0209 */
[----:B------:R-:W-:Y:S01]  /*5ef0*/  IADD3 R19, P0, PT, RZ, -R8, RZ ;  /* 0x80000008ff137210 */ /* 0x000fe20007f1e0ff */
[----:B------:R-:W-:Y:S02]  /*5f00*/  IMAD.MOV.U32 R23, RZ, RZ, R16 ;  /* 0x000000ffff177224 */ /* 0x000fe400078e0010 */
[----:B------:R-:W-:Y:S02]  /*5f10*/  IMAD R8, R17, R12, R9 ;  /* 0x0000000c11087224 */ /* 0x000fe400078e0209 */
[----:B------:R-:W-:-:S03]  /*5f20*/  IMAD.HI.U32 R22, R16, R19, RZ ;  /* 0x0000001310167227 */ /* 0x000fc600078e00ff */
[----:B------:R-:W-:-:S05]  /*5f30*/  IADD3.X R8, PT, PT, RZ, ~R8, RZ, P0, !PT ;  /* 0x80000008ff087210 */ /* 0x000fca00007fe4ff */
[----:B------:R-:W-:-:S04]  /*5f40*/  IMAD.WIDE.U32 R22, P0, R16, R8, R22 ;  /* 0x0000000810167225 */ /* 0x000fc80007800016 */
[C---:B------:R-:W-:Y:S02]  /*5f50*/  IMAD R18, R17.reuse, R8, RZ ;  /* 0x0000000811127224 */ /* 0x040fe400078e02ff */
[----:B------:R-:W-:-:S04]  /*5f60*/  IMAD.HI.U32 R19, P1, R17, R19, R22 ;  /* 0x0000001311137227 */ /* 0x000fc80007820016 */
[----:B------:R-:W-:Y:S01]  /*5f70*/  IMAD.HI.U32 R8, R17, R8, RZ ;  /* 0x0000000811087227 */ /* 0x000fe200078e00ff */
[----:B------:R-:W-:-:S03]  /*5f80*/  IADD3 R19, P2, PT, R18, R19, RZ ;  /* 0x0000001312137210 */ /* 0x000fc60007f5e0ff */
[----:B------:R-:W-:Y:S02]  /*5f90*/  IMAD.X R16, R8, 0x1, R17, P0 ;  /* 0x0000000108107824 */ /* 0x000fe400000e0611 */
[----:B------:R-:W-:-:S03]  /*5fa0*/  IMAD.WIDE.U32 R8, R19, R12, RZ ;  /* 0x0000000c13087225 */ /* 0x000fc600078e00ff */
[----:B------:R-:W-:Y:S01]  /*5fb0*/  IADD3.X R16, PT, PT, RZ, RZ, R16, P2, P1 ;  /* 0x000000ffff107210 */ /* 0x000fe200017e2410 */
[----:B------:R-:W-:Y:S01]  /*5fc0*/  IMAD R9, R19, R11, R9 ;  /* 0x0000000b13097224 */ /* 0x000fe200078e0209 */
[----:B------:R-:W-:-:S03]  /*5fd0*/  IADD3 R15, P0, PT, RZ, -R8, RZ ;  /* 0x80000008ff0f7210 */ /* 0x000fc60007f1e0ff */
[----:B------:R-:W-:Y:S02]  /*5fe0*/  IMAD R9, R16, R12, R9 ;  /* 0x0000000c10097224 */ /* 0x000fe400078e0209 */
[----:B------:R-:W-:-:S04]  /*5ff0*/  IMAD.HI.U32 R18, R19, R15, RZ ;  /* 0x0000000f13127227 */ /* 0x000fc800078e00ff */
[----:B------:R-:W-:-:S04]  /*6000*/  IMAD.X R9, RZ, RZ, ~R9, P0 ;  /* 0x000000ffff097224 */ /* 0x000fc800000e0e09 */
[----:B------:R-:W-:-:S04]  /*6010*/  IMAD.WIDE.U32 R18, P0, R19, R9, R18 ;  /* 0x0000000913127225 */ /* 0x000fc80007800012 */
[C---:B------:R-:W-:Y:S02]  /*6020*/  IMAD R8, R16.reuse, R9, RZ ;  /* 0x0000000910087224 */ /* 0x040fe400078e02ff */
[----:B------:R-:W-:-:S04]  /*6030*/  IMAD.HI.U32 R15, P1, R16, R15, R18 ;  /* 0x0000000f100f7227 */ /* 0x000fc80007820012 */
[----:B------:R-:W-:Y:S01]  /*6040*/  IMAD.HI.U32 R9, R16, R9, RZ ;  /* 0x0000000910097227 */ /* 0x000fe200078e00ff */
[----:B------:R-:W-:-:S03]  /*6050*/  IADD3 R8, P2, PT, R8, R15, RZ ;  /* 0x0000000f08087210 */ /* 0x000fc60007f5e0ff */
[----:B------:R-:W-:Y:S02]  /*6060*/  IMAD.X R16, R9, 0x1, R16, P0 ;  /* 0x0000000109107824 */ /* 0x000fe400000e0610 */
[----:B------:R-:W-:-:S03]  /*6070*/  IMAD.HI.U32 R18, R8, R14, RZ ;  /* 0x0000000e08127227 */ /* 0x000fc600078e00ff */
[----:B------:R-:W-:Y:S01]  /*6080*/  IADD3.X R16, PT, PT, RZ, RZ, R16, P2, P1 ;  /* 0x000000ffff107210 */ /* 0x000fe200017e2410 */
[----:B------:R-:W-:Y:S02]  /*6090*/  IMAD.MOV.U32 R19, RZ, RZ, RZ ;  /* 0x000000ffff137224 */ /* 0x000fe400078e00ff */
[----:B------:R-:W-:-:S04]  /*60a0*/  IMAD.WIDE.U32 R18, R8, R13, R18 ;  /* 0x0000000d08127225 */ /* 0x000fc800078e0012 */
[C---:B------:R-:W-:Y:S02]  /*60b0*/  IMAD R8, R16.reuse, R13, RZ ;  /* 0x0000000d10087224 */ /* 0x040fe400078e02ff */
[----:B------:R-:W-:-:S04]  /*60c0*/  IMAD.HI.U32 R15, P0, R16, R14, R18 ;  /* 0x0000000e100f7227 */ /* 0x000fc80007800012 */
[----:B------:R-:W-:Y:S01]  /*60d0*/  IMAD.HI.U32 R9, R16, R13, RZ ;  /* 0x0000000d10097227 */ /* 0x000fe200078e00ff */
[----:B------:R-:W-:-:S03]  /*60e0*/  IADD3 R8, P1, PT, R8, R15, RZ ;  /* 0x0000000f08087210 */ /* 0x000fc60007f3e0ff */
[----:B------:R-:W-:Y:S02]  /*60f0*/  IMAD.X R9, RZ, RZ, R9, P0 ;  /* 0x000000ffff097224 */ /* 0x000fe400000e0609 */
[----:B------:R-:W-:-:S03]  /*6100*/  IMAD.WIDE.U32 R18, R8, R12, RZ ;  /* 0x0000000c08127225 */ /* 0x000fc600078e00ff */
[----:B------:R-:W-:Y:S01]  /*6110*/  IADD3.X R16, PT, PT, RZ, R9, RZ, P1, !PT ;  /* 0x00000009ff107210 */ /* 0x000fe20000ffe4ff */
[----:B------:R-:W-:Y:S01]  /*6120*/  IMAD R15, R8, R11, R19 ;  /* 0x0000000b080f7224 */ /* 0x000fe200078e0213 */
[----:B------:R-:W-:-:S03]  /*6130*/  IADD3 R9, P1, PT, -R18, R14, RZ ;  /* 0x0000000e12097210 */ /* 0x000fc60007f3e1ff */
[-C--:B------:R-:W-:Y:S01]  /*6140*/  IMAD R14, R16, R12.reuse, R15 ;  /* 0x0000000c100e7224 */ /* 0x080fe200078e020f */
[----:B------:R-:W-:Y:S01]  /*6150*/  ISETP.GE.U32.AND P0, PT, R9, R12, PT ;  /* 0x0000000c0900720c */ /* 0x000fe20003f06070 */
[----:B------:R-:W-:Y:S02]  /*6160*/  VIADD R15, R8, 0x1 ;  /* 0x00000001080f7836 */ /* 0x000fe40000000000 */
[----:B------:R-:W-:Y:S01]  /*6170*/  IMAD.X R14, R13, 0x1, ~R14, P1 ;  /* 0x000000010d0e7824 */ /* 0x000fe200008e0e0e */
[----:B------:R-:W-:-:S04]  /*6180*/  IADD3 R16, P1, PT, -R12, R9, RZ ;  /* 0x000000090c107210 */ /* 0x000fc80007f3e1ff */
[C---:B------:R-:W-:Y:S01]  /*6190*/  ISETP.GE.U32.AND.EX P0, PT, R14.reuse, R11, PT, P0 ;  /* 0x0000000b0e00720c */ /* 0x040fe20003f06100 */
[----:B------:R-:W-:Y:S01]  /*61a0*/  IMAD.X R13, R14, 0x1, ~R11, P1 ;  /* 0x000000010e0d7824 */ /* 0x000fe200008e0e0b */
[----:B------:R-:W-:Y:S02]  /*61b0*/  ISETP.NE.U32.AND P1, PT, R12, RZ, PT ;  /* 0x000000ff0c00720c */ /* 0x000fe40003f25070 */
[----:B------:R-:W-:Y:S02]  /*61c0*/  SEL R9, R16, R9, P0 ;  /* 0x0000000910097207 */ /* 0x000fe40000000000 */
[----:B------:R-:W-:Y:S02]  /*61d0*/  SEL R15, R15, R8, P0 ;  /* 0x000000080f0f7207 */ /* 0x000fe40000000000 */
[----:B------:R-:W-:Y:S02]  /*61e0*/  SEL R14, R13, R14, P0 ;  /* 0x0000000e0d0e7207 */ /* 0x000fe40000000000 */
[----:B------:R-:W-:Y:S01]  /*61f0*/  ISETP.GE.U32.AND P0, PT, R9, R12, PT ;  /* 0x0000000c0900720c */ /* 0x000fe20003f06070 */
[----:B------:R-:W-:Y:S01]  /*6200*/  VIADD R8, R15, 0x1 ;  /* 0x000000010f087836 */ /* 0x000fe20000000000 */
[----:B------:R-:W-:-:S02]  /*6210*/  ISETP.NE.AND.EX P1, PT, R11, RZ, PT, P1 ;  /* 0x000000ff0b00720c */ /* 0x000fc40003f25310 */
[----:B------:R-:W-:Y:S01]  /*6220*/  ISETP.GE.U32.AND.EX P0, PT, R14, R11, PT, P0 ;  /* 0x0000000b0e00720c */ /* 0x000fe20003f06100 */
[----:B------:R-:W-:-:S03]  /*6230*/  IMAD.MOV.U32 R11, RZ, RZ, 0x0 ;  /* 0x00000000ff0b7424 */ /* 0x000fc600078e00ff */
[----:B------:R-:W-:-:S04]  /*6240*/  SEL R8, R8, R15, P0 ;  /* 0x0000000f08087207 */ /* 0x000fc80000000000 */
[----:B------:R-:W-:Y:S01]  /*6250*/  SEL R8, R8, 0xffffffff, P1 ;  /* 0xffffffff08087807 */ /* 0x000fe20000800000 */
[----:B------:R-:W-:Y:S06]  /*6260*/  RET.REL.NODEC R10 `(_Z4funcPiyyyS_S_ii) ;  /* 0xffffff9c0a647950 */ /* 0x000fec0003c3ffff */
.L_x_105:
[----:B------:R-:W-:-:S00]  /*6270*/  BRA `(.L_x_105) ;  /* 0xfffffffc00fc7947 */ /* 0x000fc0000383ffff */
[----:B------:R-:W-:-:S00]  /*6280*/  NOP ;  /* 0x0000000000007918 */ /* 0x000fc00000000000 */
[----:B------:R-:W-:-:S00]  /*6290*/  NOP ;  /* 0x0000000000007918 */ /* 0x000fc00000000000 */
[----:B------:R-:W-:-:S00]  /*62a0*/  NOP ;  /* 0x0000000000007918 */ /* 0x000fc00000000000 */
[----:B------:R-:W-:-:S00]  /*62b0*/  NOP ;  /* 0x0000000000007918 */ /* 0x000fc00000000000 */
[----:B------:R-:W-:-:S00]  /*62c0*/  NOP ;  /* 0x0000000000007918 */ /* 0x000fc00000000000 */
[----:B------:R-:W-:-:S00]  /*62d0*/  NOP ;  /* 0x0000000000007918 */ /* 0x000fc00000000000 */
[----:B------:R-:W-:-:S00]  /*62e0*/  NOP ;  /* 0x0000000000007918 */ /* 0x000fc00000000000 */
[----:B------:R-:W-:-:S00]  /*62f0*/  NOP ;  /* 0x0000000000007918 */ /* 0x000fc00000000000 */
.L_x_106:


//--------------------- .nv.shared.reserved.0     --------------------------
	.section	.nv.shared.reserved.0,"aw",@nobits
	.weak		__nv_reservedSMEM_offset_0_alias
	.size		__nv_reservedSMEM_offset_0_alias, 0, 64
	.other		__nv_reservedSMEM_offset_0_alias,@"STO_CUDA_RESERVED_SHARED STV_DEFAULT"
__nv_reservedSMEM_offset_0_alias:
	.zero		0
	.zero		64


//--------------------- .nv.constant0._Z4funcPiyyyS_S_ii --------------------------
	.section	.nv.constant0._Z4funcPiyyyS_S_ii,"a",@progbits
	.sectionflags	@""
	.align	4
.nv.constant0._Z4funcPiyyyS_S_ii:
	.zero		952


//--------------------- SYMBOLS --------------------------

	.type		.nv.reservedSmem.offset0,@object
	.size		.nv.reservedSmem.offset0,0x4
